	.target	sm_100a

	.elftype	@"ET_EXEC"


//--------------------- .note.nv.tkinfo           --------------------------
	.section	.note.nv.tkinfo,"",@"SHT_NOTE"
	.sectionflags	@"SHF_NOTE_NV_TKINFO"
	.tkinfo
        /*0018*/ 	.word	0x00000002
        /*0030*/ 	.string	""
        /*0030*/ 	.string	"ptxas"
        /*0030*/ 	.string	"Cuda compilation tools, release 13.0, V13.0.88"
        /*0030*/ 	.string	"Build cuda_13.0.r13.0/compiler.36424714_0"
        /*0030*/ 	.string	"-arch sm_100a -m 64 "



//--------------------- .note.nv.cuinfo           --------------------------
	.section	.note.nv.cuinfo,"",@"SHT_NOTE"
	.sectionflags	@"SHF_NOTE_NV_CUINFO"
        /*0018*/ 	.short	0x0002
        /*001a*/ 	.short	0x0064
        /*001c*/ 	.short	0x0082
	.zero		2


//--------------------- .nv.info                  --------------------------
	.section	.nv.info,"",@"SHT_CUDA_INFO"
	.align	4


	//----- nvinfo : EIATTR_REGCOUNT
	.align		4
        /*0000*/ 	.byte	0x04, 0x2f
        /*0002*/ 	.short	(.L_19 - .L_18)
	.align		4
.L_18:
        /*0004*/ 	.word	index@(_ZN7cutlass13device_kernelINS_4gemm6kernel13GemmUniversalIN4cute5tupleIJiiiiEEENS1_10collective13CollectiveMmaINS1_35MainloopSm100TmaUmmaWarpSpecializedILi41ELi2ELi4ENS5_IJNS4_1CILi2EEENSA_ILi4EEENSA_ILi1EEEEEEEENS5_IJNSA_ILi256EEENSA_ILi64EEENSA_ILi32EEEEEEaNS5_IJlSD_lEEEaSK_NS4_8TiledMMAINS4_8MMA_AtomIJNS4_21SM100_MMA_S8_2x1SM_SSIaaiLi256ELi64ELNS4_4UMMA5MajorE0ELSP_0ELNSO_8SaturateE0EEEEEENS4_6LayoutINS5_IJSD_SD_SD_EEENS5_IJNSA_ILi0EEESV_SV_EEEEENS5_IJNS4_10UnderscoreESY_SY_EEEEENS4_28SM100_TMA_2SM_LOAD_MULTICASTENS4_14ComposedLayoutINS4_7SwizzleILi1ELi4ELi3EEENS4_18smem_ptr_flag_bitsILi8EEENST_INS5_IJNSA_ILi8EEESI_EEENS5_IJSI_SD_EEEEEEEvNS4_8identityENS4_18SM100_TMA_2SM_LOADES1B_vS1C_EENS_8epilogue10collective18CollectiveEpilogueINS1F_23Sm100TmaWarpSpecializedILi1ELi1ELi64ELb0ELb0EEEJNS5_IJNSA_ILi128EEESH_SI_EEENS5_IJNST_IS1K_SD_EENST_ISH_SD_EEEEEaSK_aSK_NS1F_6fusion15FusionCallbacksIS1J_NS1P_17LinearCombinationIaiaiLNS_15FloatRoundStyleE2EEES1L_S1O_JEEENS4_5SM1004TMEM4LOAD26SM100_TMEM_LOAD_32dp32b64xENS4_13SM90_TMA_LOADENS12_INS13_ILi2ELi4ELi3EEES16_NST_INS5_IJS17_SH_EEENS5_IJSH_SD_EEEEEEENS4_39AutoVectorizingCopyWithAssumedAlignmentILi128EEENS4_14SM90_TMA_STOREES24_S26_S26_EEEvvEEEEvNT_6ParamsE)
        /*0008*/ 	.word	0x0000009d


	//----- nvinfo : EIATTR_FRAME_SIZE
	.align		4
.L_19:
        /*000c*/ 	.byte	0x04, 0x11
        /*000e*/ 	.short	(.L_21 - .L_20)
	.align		4
.L_20:
        /*0010*/ 	.word	index@($__internal_2_$__cuda_sm10x_tcgen05_guardrail_trap_unallocated_columns_being_dealloced)
        /*0014*/ 	.word	0x00000000


	//----- nvinfo : EIATTR_FRAME_SIZE
	.align		4
.L_21:
        /*0018*/ 	.byte	0x04, 0x11
        /*001a*/ 	.short	(.L_23 - .L_22)
	.align		4
.L_22:
        /*001c*/ 	.word	index@($__internal_1_$__cuda_sm10x_tcgen05_guardrail_trap_phase_invalid_during_alloc)
        /*0020*/ 	.word	0x00000000


	//----- nvinfo : EIATTR_FRAME_SIZE
	.align		4
.L_23:
        /*0024*/ 	.byte	0x04, 0x11
        /*0026*/ 	.short	(.L_25 - .L_24)
	.align		4
.L_24:
        /*0028*/ 	.word	index@($__internal_0_$__cuda_sm10x_tcgen05_guardrail_trap_col_being_dealloced_not_returned_by_alloc)
        /*002c*/ 	.word	0x00000000


	//----- nvinfo : EIATTR_FRAME_SIZE
	.align		4
.L_25:
        /*0030*/ 	.byte	0x04, 0x11
        /*0032*/ 	.short	(.L_27 - .L_26)
	.align		4
.L_26:
        /*0034*/ 	.word	index@(_ZN7cutlass13device_kernelINS_4gemm6kernel13GemmUniversalIN4cute5tupleIJiiiiEEENS1_10collective13CollectiveMmaINS1_35MainloopSm100TmaUmmaWarpSpecializedILi41ELi2ELi4ENS5_IJNS4_1CILi2EEENSA_ILi4EEENSA_ILi1EEEEEEEENS5_IJNSA_ILi256EEENSA_ILi64EEENSA_ILi32EEEEEEaNS5_IJlSD_lEEEaSK_NS4_8TiledMMAINS4_8MMA_AtomIJNS4_21SM100_MMA_S8_2x1SM_SSIaaiLi256ELi64ELNS4_4UMMA5MajorE0ELSP_0ELNSO_8SaturateE0EEEEEENS4_6LayoutINS5_IJSD_SD_SD_EEENS5_IJNSA_ILi0EEESV_SV_EEEEENS5_IJNS4_10UnderscoreESY_SY_EEEEENS4_28SM100_TMA_2SM_LOAD_MULTICASTENS4_14ComposedLayoutINS4_7SwizzleILi1ELi4ELi3EEENS4_18smem_ptr_flag_bitsILi8EEENST_INS5_IJNSA_ILi8EEESI_EEENS5_IJSI_SD_EEEEEEEvNS4_8identityENS4_18SM100_TMA_2SM_LOADES1B_vS1C_EENS_8epilogue10collective18CollectiveEpilogueINS1F_23Sm100TmaWarpSpecializedILi1ELi1ELi64ELb0ELb0EEEJNS5_IJNSA_ILi128EEESH_SI_EEENS5_IJNST_IS1K_SD_EENST_ISH_SD_EEEEEaSK_aSK_NS1F_6fusion15FusionCallbacksIS1J_NS1P_17LinearCombinationIaiaiLNS_15FloatRoundStyleE2EEES1L_S1O_JEEENS4_5SM1004TMEM4LOAD26SM100_TMEM_LOAD_32dp32b64xENS4_13SM90_TMA_LOADENS12_INS13_ILi2ELi4ELi3EEES16_NST_INS5_IJS17_SH_EEENS5_IJSH_SD_EEEEEEENS4_39AutoVectorizingCopyWithAssumedAlignmentILi128EEENS4_14SM90_TMA_STOREES24_S26_S26_EEEvvEEEEvNT_6ParamsE)
        /*0038*/ 	.word	0x00000000


	//----- nvinfo : EIATTR_MIN_STACK_SIZE
	.align		4
.L_27:
        /*003c*/ 	.byte	0x04, 0x12
        /*003e*/ 	.short	(.L_29 - .L_28)
	.align		4
.L_28:
        /*0040*/ 	.word	index@(_ZN7cutlass13device_kernelINS_4gemm6kernel13GemmUniversalIN4cute5tupleIJiiiiEEENS1_10collective13CollectiveMmaINS1_35MainloopSm100TmaUmmaWarpSpecializedILi41ELi2ELi4ENS5_IJNS4_1CILi2EEENSA_ILi4EEENSA_ILi1EEEEEEEENS5_IJNSA_ILi256EEENSA_ILi64EEENSA_ILi32EEEEEEaNS5_IJlSD_lEEEaSK_NS4_8TiledMMAINS4_8MMA_AtomIJNS4_21SM100_MMA_S8_2x1SM_SSIaaiLi256ELi64ELNS4_4UMMA5MajorE0ELSP_0ELNSO_8SaturateE0EEEEEENS4_6LayoutINS5_IJSD_SD_SD_EEENS5_IJNSA_ILi0EEESV_SV_EEEEENS5_IJNS4_10UnderscoreESY_SY_EEEEENS4_28SM100_TMA_2SM_LOAD_MULTICASTENS4_14ComposedLayoutINS4_7SwizzleILi1ELi4ELi3EEENS4_18smem_ptr_flag_bitsILi8EEENST_INS5_IJNSA_ILi8EEESI_EEENS5_IJSI_SD_EEEEEEEvNS4_8identityENS4_18SM100_TMA_2SM_LOADES1B_vS1C_EENS_8epilogue10collective18CollectiveEpilogueINS1F_23Sm100TmaWarpSpecializedILi1ELi1ELi64ELb0ELb0EEEJNS5_IJNSA_ILi128EEESH_SI_EEENS5_IJNST_IS1K_SD_EENST_ISH_SD_EEEEEaSK_aSK_NS1F_6fusion15FusionCallbacksIS1J_NS1P_17LinearCombinationIaiaiLNS_15FloatRoundStyleE2EEES1L_S1O_JEEENS4_5SM1004TMEM4LOAD26SM100_TMEM_LOAD_32dp32b64xENS4_13SM90_TMA_LOADENS12_INS13_ILi2ELi4ELi3EEES16_NST_INS5_IJS17_SH_EEENS5_IJSH_SD_EEEEEEENS4_39AutoVectorizingCopyWithAssumedAlignmentILi128EEENS4_14SM90_TMA_STOREES24_S26_S26_EEEvvEEEEvNT_6ParamsE)
        /*0044*/ 	.word	0x00000000
.L_29:


//--------------------- .nv.compat                --------------------------
	.section	.nv.compat,"",@"SHT_CUDA_COMPAT_INFO"
	.align	4
        /*0000*/ 	.byte	0x02, 0x09, 0x01, 0x00, 0x02, 0x02, 0x03, 0x00, 0x02, 0x05, 0x06, 0x00, 0x03, 0x07, 0x01, 0x01
        /*0010*/ 	.byte	0x02, 0x03, 0x01, 0x00, 0x02, 0x06, 0x01, 0x00, 0x04, 0x0b, 0x08, 0x00, 0x01, 0x00, 0x00, 0x00
        /*0020*/ 	.byte	0x00, 0x00, 0x00, 0x00


//--------------------- .nv.info._ZN7cutlass13device_kernelINS_4gemm6kernel13GemmUniversalIN4cute5tupleIJiiiiEEENS1_10collective13CollectiveMmaINS1_35MainloopSm100TmaUmmaWarpSpecializedILi41ELi2ELi4ENS5_IJNS4_1CILi2EEENSA_ILi4EEENSA_ILi1EEEEEEEENS5_IJNSA_ILi256EEENSA_ILi64EEENSA_ILi32EEEEEEaNS5_IJlSD_lEEEaSK_NS4_8TiledMMAINS4_8MMA_AtomIJNS4_21SM100_MMA_S8_2x1SM_SSIaaiLi256ELi64ELNS4_4UMMA5MajorE0ELSP_0ELNSO_8SaturateE0EEEEEENS4_6LayoutINS5_IJSD_SD_SD_EEENS5_IJNSA_ILi0EEESV_SV_EEEEENS5_IJNS4_10UnderscoreESY_SY_EEEEENS4_28SM100_TMA_2SM_LOAD_MULTICASTENS4_14ComposedLayoutINS4_7SwizzleILi1ELi4ELi3EEENS4_18smem_ptr_flag_bitsILi8EEENST_INS5_IJNSA_ILi8EEESI_EEENS5_IJSI_SD_EEEEEEEvNS4_8identityENS4_18SM100_TMA_2SM_LOADES1B_vS1C_EENS_8epilogue10collective18CollectiveEpilogueINS1F_23Sm100TmaWarpSpecializedILi1ELi1ELi64ELb0ELb0EEEJNS5_IJNSA_ILi128EEESH_SI_EEENS5_IJNST_IS1K_SD_EENST_ISH_SD_EEEEEaSK_aSK_NS1F_6fusion15FusionCallbacksIS1J_NS1P_17LinearCombinationIaiaiLNS_15FloatRoundStyleE2EEES1L_S1O_JEEENS4_5SM1004TMEM4LOAD26SM100_TMEM_LOAD_32dp32b64xENS4_13SM90_TMA_LOADENS12_INS13_ILi2ELi4ELi3EEES16_NST_INS5_IJS17_SH_EEENS5_IJSH_SD_EEEEEEENS4_39AutoVectorizingCopyWithAssumedAlignmentILi128EEENS4_14SM90_TMA_STOREES24_S26_S26_EEEvvEEEEvNT_6ParamsE --------------------------
	.section	.nv.info._ZN7cutlass13device_kernelINS_4gemm6kernel13GemmUniversalIN4cute5tupleIJiiiiEEENS1_10collective13CollectiveMmaINS1_35MainloopSm100TmaUmmaWarpSpecializedILi41ELi2ELi4ENS5_IJNS4_1CILi2EEENSA_ILi4EEENSA_ILi1EEEEEEEENS5_IJNSA_ILi256EEENSA_ILi64EEENSA_ILi32EEEEEEaNS5_IJlSD_lEEEaSK_NS4_8TiledMMAINS4_8MMA_AtomIJNS4_21SM100_MMA_S8_2x1SM_SSIaaiLi256ELi64ELNS4_4UMMA5MajorE0ELSP_0ELNSO_8SaturateE0EEEEEENS4_6LayoutINS5_IJSD_SD_SD_EEENS5_IJNSA_ILi0EEESV_SV_EEEEENS5_IJNS4_10UnderscoreESY_SY_EEEEENS4_28SM100_TMA_2SM_LOAD_MULTICASTENS4_14ComposedLayoutINS4_7SwizzleILi1ELi4ELi3EEENS4_18smem_ptr_flag_bitsILi8EEENST_INS5_IJNSA_ILi8EEESI_EEENS5_IJSI_SD_EEEEEEEvNS4_8identityENS4_18SM100_TMA_2SM_LOADES1B_vS1C_EENS_8epilogue10collective18CollectiveEpilogueINS1F_23Sm100TmaWarpSpecializedILi1ELi1ELi64ELb0ELb0EEEJNS5_IJNSA_ILi128EEESH_SI_EEENS5_IJNST_IS1K_SD_EENST_ISH_SD_EEEEEaSK_aSK_NS1F_6fusion15FusionCallbacksIS1J_NS1P_17LinearCombinationIaiaiLNS_15FloatRoundStyleE2EEES1L_S1O_JEEENS4_5SM1004TMEM4LOAD26SM100_TMEM_LOAD_32dp32b64xENS4_13SM90_TMA_LOADENS12_INS13_ILi2ELi4ELi3EEES16_NST_INS5_IJS17_SH_EEENS5_IJSH_SD_EEEEEEENS4_39AutoVectorizingCopyWithAssumedAlignmentILi128EEENS4_14SM90_TMA_STOREES24_S26_S26_EEEvvEEEEvNT_6ParamsE,"",@"SHT_CUDA_INFO"
	.sectionflags	@""
	.align	4


	//----- nvinfo : EIATTR_CUDA_API_VERSION
	.align		4
        /*0000*/ 	.byte	0x04, 0x37
        /*0002*/ 	.short	(.L_31 - .L_30)
.L_30:
        /*0004*/ 	.word	0x00000082


	//----- nvinfo : EIATTR_KPARAM_INFO
	.align		4
.L_31:
        /*0008*/ 	.byte	0x04, 0x17
        /*000a*/ 	.short	(.L_33 - .L_32)
.L_32:
        /*000c*/ 	.word	0x00000000
        /*0010*/ 	.short	0x0000
        /*0012*/ 	.short	0x0000
        /*0014*/ 	.byte	0x00, 0xf0, 0x01, 0x20


	//----- nvinfo : EIATTR_AT_ENTRY_FRAGMENTS
	.align		4
.L_33:
        /*0018*/ 	.byte	0x04, 0x4f
        /*001a*/ 	.short	(.L_35 - .L_34)


	//   ....[0]....
.L_34:
        /*001c*/ 	.word	0x00000007


	//----- nvinfo : EIATTR_RESERVED_SMEM_USED
	.align		4
.L_35:
        /*0020*/ 	.byte	0x01, 0x41
	.zero		2


	//----- nvinfo : EIATTR_SPARSE_MMA_MASK
	.align		4
        /*0024*/ 	.byte	0x03, 0x50
        /*0026*/ 	.short	0x0000


	//----- nvinfo : EIATTR_TCGEN05_2CTA_USED
	.align		4
        /*0028*/ 	.byte	0x01, 0x52
	.zero		2


	//----- nvinfo : EIATTR_MAXREG_COUNT
	.align		4
        /*002c*/ 	.byte	0x03, 0x1b
        /*002e*/ 	.short	0x00ff


	//----- nvinfo : EIATTR_NUM_BARRIERS
	.align		4
        /*0030*/ 	.byte	0x02, 0x4c
        /*0032*/ 	.byte	0x07
	.zero		1


	//----- nvinfo : EIATTR_EXTERNS
	.align		4
        /*0034*/ 	.byte	0x04, 0x0f
        /*0036*/ 	.short	(.L_37 - .L_36)


	//   ....[0]....
	.align		4
.L_36:
        /*0038*/ 	.word	index@(__assertfail)


	//----- nvinfo : EIATTR_MERCURY_ISA_VERSION
	.align		4
.L_37:
        /*003c*/ 	.byte	0x03, 0x5f
        /*003e*/ 	.short	0x0101


	//----- nvinfo : EIATTR_INT_WARP_WIDE_INSTR_OFFSETS
	.align		4
        /*0040*/ 	.byte	0x04, 0x31
        /*0042*/ 	.short	(.L_39 - .L_38)


	//   ....[0]....
.L_38:
        /*0044*/ 	.word	0x000011c0


	//   ....[1]....
        /*0048*/ 	.word	0x00001260


	//   ....[2]....
        /*004c*/ 	.word	0x000059e0


	//   ....[3]....
        /*0050*/ 	.word	0x00005a10


	//   ....[4]....
        /*0054*/ 	.word	0x00005a60


	//   ....[5]....
        /*0058*/ 	.word	0x000064f0


	//   ....[6]....
        /*005c*/ 	.word	0x000065a0


	//----- nvinfo : EIATTR_COOP_GROUP_MASK_REGIDS
	.align		4
.L_39:
        /*0060*/ 	.byte	0x04, 0x29
        /*0062*/ 	.short	(.L_41 - .L_40)


	//   ....[0]....
.L_40:
        /*0064*/ 	.word	0xffffffff


	//   ....[1]....
        /*0068*/ 	.word	0xffffffff


	//   ....[2]....
        /*006c*/ 	.word	0xffffffff


	//   ....[3]....
        /*0070*/ 	.word	0xffffffff


	//   ....[4]....
        /*0074*/ 	.word	0xffffffff


	//   ....[5]....
        /*0078*/ 	.word	0xffffffff


	//   ....[6]....
        /*007c*/ 	.word	0xffffffff


	//   ....[7]....
        /*0080*/ 	.word	0xffffffff


	//   ....[8]....
        /*0084*/ 	.word	0xffffffff


	//   ....[9]....
        /*0088*/ 	.word	0xffffffff


	//   ....[10]....
        /*008c*/ 	.word	0xffffffff


	//   ....[11]....
        /*0090*/ 	.word	0xffffffff


	//   ....[12]....
        /*0094*/ 	.word	0xffffffff


	//   ....[13]....
        /*0098*/ 	.word	0xffffffff


	//----- nvinfo : EIATTR_COOP_GROUP_INSTR_OFFSETS
	.align		4
.L_41:
        /*009c*/ 	.byte	0x04, 0x28
        /*009e*/ 	.short	(.L_43 - .L_42)


	//   ....[0]....
.L_42:
        /*00a0*/ 	.word	0x000000c0


	//   ....[1]....
        /*00a4*/ 	.word	0x00000500


	//   ....[2]....
        /*00a8*/ 	.word	0x00000b90


	//   ....[3]....
        /*00ac*/ 	.word	0x00000cc0


	//   ....[4]....
        /*00b0*/ 	.word	0x00000db0


	//   ....[5]....
        /*00b4*/ 	.word	0x00000f10


	//   ....[6]....
        /*00b8*/ 	.word	0x000010a0


	//   ....[7]....
        /*00bc*/ 	.word	0x000012e0


	//   ....[8]....
        /*00c0*/ 	.word	0x00002630


	//   ....[9]....
        /*00c4*/ 	.word	0x00004920


	//   ....[10]....
        /*00c8*/ 	.word	0x00004df0


	//   ....[11]....
        /*00cc*/ 	.word	0x00004e20


	//   ....[12]....
        /*00d0*/ 	.word	0x00005900


	//   ....[13]....
        /*00d4*/ 	.word	0x00005b00


	//----- nvinfo : EIATTR_VRC_CTA_INIT_COUNT
	.align		4
.L_43:
        /*00d8*/ 	.byte	0x02, 0x4a
        /*00da*/ 	.byte	0x80
	.zero		1


	//----- nvinfo : EIATTR_SYSCALL_OFFSETS
	.align		4
        /*00dc*/ 	.byte	0x04, 0x46
        /*00de*/ 	.short	(.L_45 - .L_44)


	//   ....[0]....
.L_44:
        /*00e0*/ 	.word	0x00007070


	//   ....[1]....
        /*00e4*/ 	.word	0x000071b0


	//   ....[2]....
        /*00e8*/ 	.word	0x00007960


	//----- nvinfo : EIATTR_MBARRIER_INSTR_OFFSETS
	.align		4
.L_45:
        /*00ec*/ 	.byte	0x04, 0x39
        /*00ee*/ 	.short	(.L_47 - .L_46)


	//   ....[0]....
.L_46:
        /*00f0*/ 	.word	0x00000650
        /*00f4*/ 	.word	0x000000ff
        /*00f8*/ 	.word	0x00000000
        /*00fc*/ 	.short	0x0100
        /*00fe*/ 	.byte	0x06
	.zero		1


	//   ....[1]....
        /*0100*/ 	.word	0x00000660
        /*0104*/ 	.word	0x000000ff
        /*0108*/ 	.word	0x00000148
        /*010c*/ 	.short	0x0100
        /*010e*/ 	.byte	0x06
	.zero		1


	//   ....[2]....
        /*0110*/ 	.word	0x00000670
        /*0114*/ 	.word	0x000000ff
        /*0118*/ 	.word	0x00000008
        /*011c*/ 	.short	0x0100
        /*011e*/ 	.byte	0x06
	.zero		1


	//   ....[3]....
        /*0120*/ 	.word	0x00000680
        /*0124*/ 	.word	0x000000ff
        /*0128*/ 	.word	0x00000150
        /*012c*/ 	.short	0x0100
        /*012e*/ 	.byte	0x06
	.zero		1


	//   ....[4]....
        /*0130*/ 	.word	0x00000690
        /*0134*/ 	.word	0x000000ff
        /*0138*/ 	.word	0x00000010
        /*013c*/ 	.short	0x0100
        /*013e*/ 	.byte	0x06
	.zero		1


	//   ....[5]....
        /*0140*/ 	.word	0x000006a0
        /*0144*/ 	.word	0x000000ff
        /*0148*/ 	.word	0x00000158
        /*014c*/ 	.short	0x0100
        /*014e*/ 	.byte	0x06
	.zero		1


	//   ....[6]....
        /*0150*/ 	.word	0x000006b0
        /*0154*/ 	.word	0x000000ff
        /*0158*/ 	.word	0x00000018
        /*015c*/ 	.short	0x0100
        /*015e*/ 	.byte	0x06
	.zero		1


	//   ....[7]....
        /*0160*/ 	.word	0x000006c0
        /*0164*/ 	.word	0x000000ff
        /*0168*/ 	.word	0x00000160
        /*016c*/ 	.short	0x0100
        /*016e*/ 	.byte	0x06
	.zero		1


	//   ....[8]....
        /*0170*/ 	.word	0x000006d0
        /*0174*/ 	.word	0x000000ff
        /*0178*/ 	.word	0x00000020
        /*017c*/ 	.short	0x0100
        /*017e*/ 	.byte	0x06
	.zero		1


	//   ....[9]....
        /*0180*/ 	.word	0x000006e0
        /*0184*/ 	.word	0x000000ff
        /*0188*/ 	.word	0x00000168
        /*018c*/ 	.short	0x0100
        /*018e*/ 	.byte	0x06
	.zero		1


	//   ....[10]....
        /*0190*/ 	.word	0x000006f0
        /*0194*/ 	.word	0x000000ff
        /*0198*/ 	.word	0x00000028
        /*019c*/ 	.short	0x0100
        /*019e*/ 	.byte	0x06
	.zero		1


	//   ....[11]....
        /*01a0*/ 	.word	0x00000700
        /*01a4*/ 	.word	0x000000ff
        /*01a8*/ 	.word	0x00000170
        /*01ac*/ 	.short	0x0100
        /*01ae*/ 	.byte	0x06
	.zero		1


	//   ....[12]....
        /*01b0*/ 	.word	0x00000710
        /*01b4*/ 	.word	0x000000ff
        /*01b8*/ 	.word	0x00000030
        /*01bc*/ 	.short	0x0100
        /*01be*/ 	.byte	0x06
	.zero		1


	//   ....[13]....
        /*01c0*/ 	.word	0x00000720
        /*01c4*/ 	.word	0x000000ff
        /*01c8*/ 	.word	0x00000178
        /*01cc*/ 	.short	0x0100
        /*01ce*/ 	.byte	0x06
	.zero		1


	//   ....[14]....
        /*01d0*/ 	.word	0x00000730
        /*01d4*/ 	.word	0x000000ff
        /*01d8*/ 	.word	0x00000038
        /*01dc*/ 	.short	0x0100
        /*01de*/ 	.byte	0x06
	.zero		1


	//   ....[15]....
        /*01e0*/ 	.word	0x00000740
        /*01e4*/ 	.word	0x000000ff
        /*01e8*/ 	.word	0x00000180
        /*01ec*/ 	.short	0x0100
        /*01ee*/ 	.byte	0x06
	.zero		1


	//   ....[16]....
        /*01f0*/ 	.word	0x00000750
        /*01f4*/ 	.word	0x000000ff
        /*01f8*/ 	.word	0x00000040
        /*01fc*/ 	.short	0x0100
        /*01fe*/ 	.byte	0x06
	.zero		1


	//   ....[17]....
        /*0200*/ 	.word	0x00000760
        /*0204*/ 	.word	0x000000ff
        /*0208*/ 	.word	0x00000188
        /*020c*/ 	.short	0x0100
        /*020e*/ 	.byte	0x06
	.zero		1


	//   ....[18]....
        /*0210*/ 	.word	0x00000770
        /*0214*/ 	.word	0x000000ff
        /*0218*/ 	.word	0x00000048
        /*021c*/ 	.short	0x0100
        /*021e*/ 	.byte	0x06
	.zero		1


	//   ....[19]....
        /*0220*/ 	.word	0x00000780
        /*0224*/ 	.word	0x000000ff
        /*0228*/ 	.word	0x00000190
        /*022c*/ 	.short	0x0100
        /*022e*/ 	.byte	0x06
	.zero		1


	//   ....[20]....
        /*0230*/ 	.word	0x00000790
        /*0234*/ 	.word	0x000000ff
        /*0238*/ 	.word	0x00000050
        /*023c*/ 	.short	0x0100
        /*023e*/ 	.byte	0x06
	.zero		1


	//   ....[21]....
        /*0240*/ 	.word	0x000007a0
        /*0244*/ 	.word	0x000000ff
        /*0248*/ 	.word	0x00000198
        /*024c*/ 	.short	0x0100
        /*024e*/ 	.byte	0x06
	.zero		1


	//   ....[22]....
        /*0250*/ 	.word	0x000007b0
        /*0254*/ 	.word	0x000000ff
        /*0258*/ 	.word	0x00000058
        /*025c*/ 	.short	0x0100
        /*025e*/ 	.byte	0x06
	.zero		1


	//   ....[23]....
        /*0260*/ 	.word	0x000007c0
        /*0264*/ 	.word	0x000000ff
        /*0268*/ 	.word	0x000001a0
        /*026c*/ 	.short	0x0100
        /*026e*/ 	.byte	0x06
	.zero		1


	//   ....[24]....
        /*0270*/ 	.word	0x000007d0
        /*0274*/ 	.word	0x000000ff
        /*0278*/ 	.word	0x00000060
        /*027c*/ 	.short	0x0100
        /*027e*/ 	.byte	0x06
	.zero		1


	//   ....[25]....
        /*0280*/ 	.word	0x000007e0
        /*0284*/ 	.word	0x000000ff
        /*0288*/ 	.word	0x000001a8
        /*028c*/ 	.short	0x0100
        /*028e*/ 	.byte	0x06
	.zero		1


	//   ....[26]....
        /*0290*/ 	.word	0x000007f0
        /*0294*/ 	.word	0x000000ff
        /*0298*/ 	.word	0x00000068
        /*029c*/ 	.short	0x0100
        /*029e*/ 	.byte	0x06
	.zero		1


	//   ....[27]....
        /*02a0*/ 	.word	0x00000800
        /*02a4*/ 	.word	0x000000ff
        /*02a8*/ 	.word	0x000001b0
        /*02ac*/ 	.short	0x0100
        /*02ae*/ 	.byte	0x06
	.zero		1


	//   ....[28]....
        /*02b0*/ 	.word	0x00000810
        /*02b4*/ 	.word	0x000000ff
        /*02b8*/ 	.word	0x00000070
        /*02bc*/ 	.short	0x0100
        /*02be*/ 	.byte	0x06
	.zero		1


	//   ....[29]....
        /*02c0*/ 	.word	0x00000820
        /*02c4*/ 	.word	0x000000ff
        /*02c8*/ 	.word	0x000001b8
        /*02cc*/ 	.short	0x0100
        /*02ce*/ 	.byte	0x06
	.zero		1


	//   ....[30]....
        /*02d0*/ 	.word	0x00000830
        /*02d4*/ 	.word	0x000000ff
        /*02d8*/ 	.word	0x00000078
        /*02dc*/ 	.short	0x0100
        /*02de*/ 	.byte	0x06
	.zero		1


	//   ....[31]....
        /*02e0*/ 	.word	0x00000840
        /*02e4*/ 	.word	0x000000ff
        /*02e8*/ 	.word	0x000001c0
        /*02ec*/ 	.short	0x0100
        /*02ee*/ 	.byte	0x06
	.zero		1


	//   ....[32]....
        /*02f0*/ 	.word	0x00000850
        /*02f4*/ 	.word	0x000000ff
        /*02f8*/ 	.word	0x00000080
        /*02fc*/ 	.short	0x0100
        /*02fe*/ 	.byte	0x06
	.zero		1


	//   ....[33]....
        /*0300*/ 	.word	0x00000860
        /*0304*/ 	.word	0x000000ff
        /*0308*/ 	.word	0x000001c8
        /*030c*/ 	.short	0x0100
        /*030e*/ 	.byte	0x06
	.zero		1


	//   ....[34]....
        /*0310*/ 	.word	0x00000870
        /*0314*/ 	.word	0x000000ff
        /*0318*/ 	.word	0x00000088
        /*031c*/ 	.short	0x0100
        /*031e*/ 	.byte	0x06
	.zero		1


	//   ....[35]....
        /*0320*/ 	.word	0x00000880
        /*0324*/ 	.word	0x000000ff
        /*0328*/ 	.word	0x000001d0
        /*032c*/ 	.short	0x0100
        /*032e*/ 	.byte	0x06
	.zero		1


	//   ....[36]....
        /*0330*/ 	.word	0x00000890
        /*0334*/ 	.word	0x000000ff
        /*0338*/ 	.word	0x00000090
        /*033c*/ 	.short	0x0100
        /*033e*/ 	.byte	0x06
	.zero		1


	//   ....[37]....
        /*0340*/ 	.word	0x000008a0
        /*0344*/ 	.word	0x000000ff
        /*0348*/ 	.word	0x000001d8
        /*034c*/ 	.short	0x0100
        /*034e*/ 	.byte	0x06
	.zero		1


	//   ....[38]....
        /*0350*/ 	.word	0x000008b0
        /*0354*/ 	.word	0x000000ff
        /*0358*/ 	.word	0x00000098
        /*035c*/ 	.short	0x0100
        /*035e*/ 	.byte	0x06
	.zero		1


	//   ....[39]....
        /*0360*/ 	.word	0x000008c0
        /*0364*/ 	.word	0x000000ff
        /*0368*/ 	.word	0x000001e0
        /*036c*/ 	.short	0x0100
        /*036e*/ 	.byte	0x06
	.zero		1


	//   ....[40]....
        /*0370*/ 	.word	0x000008d0
        /*0374*/ 	.word	0x000000ff
        /*0378*/ 	.word	0x000000a0
        /*037c*/ 	.short	0x0100
        /*037e*/ 	.byte	0x06
	.zero		1


	//   ....[41]....
        /*0380*/ 	.word	0x000008e0
        /*0384*/ 	.word	0x000000ff
        /*0388*/ 	.word	0x000001e8
        /*038c*/ 	.short	0x0100
        /*038e*/ 	.byte	0x06
	.zero		1


	//   ....[42]....
        /*0390*/ 	.word	0x000008f0
        /*0394*/ 	.word	0x000000ff
        /*0398*/ 	.word	0x000000a8
        /*039c*/ 	.short	0x0100
        /*039e*/ 	.byte	0x06
	.zero		1


	//   ....[43]....
        /*03a0*/ 	.word	0x00000900
        /*03a4*/ 	.word	0x000000ff
        /*03a8*/ 	.word	0x000001f0
        /*03ac*/ 	.short	0x0100
        /*03ae*/ 	.byte	0x06
	.zero		1


	//   ....[44]....
        /*03b0*/ 	.word	0x00000910
        /*03b4*/ 	.word	0x000000ff
        /*03b8*/ 	.word	0x000000b0
        /*03bc*/ 	.short	0x0100
        /*03be*/ 	.byte	0x06
	.zero		1


	//   ....[45]....
        /*03c0*/ 	.word	0x00000920
        /*03c4*/ 	.word	0x000000ff
        /*03c8*/ 	.word	0x000001f8
        /*03cc*/ 	.short	0x0100
        /*03ce*/ 	.byte	0x06
	.zero		1


	//   ....[46]....
        /*03d0*/ 	.word	0x00000930
        /*03d4*/ 	.word	0x000000ff
        /*03d8*/ 	.word	0x000000b8
        /*03dc*/ 	.short	0x0100
        /*03de*/ 	.byte	0x06
	.zero		1


	//   ....[47]....
        /*03e0*/ 	.word	0x00000940
        /*03e4*/ 	.word	0x000000ff
        /*03e8*/ 	.word	0x00000200
        /*03ec*/ 	.short	0x0100
        /*03ee*/ 	.byte	0x06
	.zero		1


	//   ....[48]....
        /*03f0*/ 	.word	0x00000950
        /*03f4*/ 	.word	0x000000ff
        /*03f8*/ 	.word	0x000000c0
        /*03fc*/ 	.short	0x0100
        /*03fe*/ 	.byte	0x06
	.zero		1


	//   ....[49]....
        /*0400*/ 	.word	0x00000960
        /*0404*/ 	.word	0x000000ff
        /*0408*/ 	.word	0x00000208
        /*040c*/ 	.short	0x0100
        /*040e*/ 	.byte	0x06
	.zero		1


	//   ....[50]....
        /*0410*/ 	.word	0x00000970
        /*0414*/ 	.word	0x000000ff
        /*0418*/ 	.word	0x000000c8
        /*041c*/ 	.short	0x0100
        /*041e*/ 	.byte	0x06
	.zero		1


	//   ....[51]....
        /*0420*/ 	.word	0x00000980
        /*0424*/ 	.word	0x000000ff
        /*0428*/ 	.word	0x00000210
        /*042c*/ 	.short	0x0100
        /*042e*/ 	.byte	0x06
	.zero		1


	//   ....[52]....
        /*0430*/ 	.word	0x00000990
        /*0434*/ 	.word	0x000000ff
        /*0438*/ 	.word	0x000000d0
        /*043c*/ 	.short	0x0100
        /*043e*/ 	.byte	0x06
	.zero		1


	//   ....[53]....
        /*0440*/ 	.word	0x000009a0
        /*0444*/ 	.word	0x000000ff
        /*0448*/ 	.word	0x00000218
        /*044c*/ 	.short	0x0100
        /*044e*/ 	.byte	0x06
	.zero		1


	//   ....[54]....
        /*0450*/ 	.word	0x000009b0
        /*0454*/ 	.word	0x000000ff
        /*0458*/ 	.word	0x000000d8
        /*045c*/ 	.short	0x0100
        /*045e*/ 	.byte	0x06
	.zero		1


	//   ....[55]....
        /*0460*/ 	.word	0x000009c0
        /*0464*/ 	.word	0x000000ff
        /*0468*/ 	.word	0x00000220
        /*046c*/ 	.short	0x0100
        /*046e*/ 	.byte	0x06
	.zero		1


	//   ....[56]....
        /*0470*/ 	.word	0x000009d0
        /*0474*/ 	.word	0x000000ff
        /*0478*/ 	.word	0x000000e0
        /*047c*/ 	.short	0x0100
        /*047e*/ 	.byte	0x06
	.zero		1


	//   ....[57]....
        /*0480*/ 	.word	0x000009e0
        /*0484*/ 	.word	0x000000ff
        /*0488*/ 	.word	0x00000228
        /*048c*/ 	.short	0x0100
        /*048e*/ 	.byte	0x06
	.zero		1


	//   ....[58]....
        /*0490*/ 	.word	0x000009f0
        /*0494*/ 	.word	0x000000ff
        /*0498*/ 	.word	0x000000e8
        /*049c*/ 	.short	0x0100
        /*049e*/ 	.byte	0x06
	.zero		1


	//   ....[59]....
        /*04a0*/ 	.word	0x00000a00
        /*04a4*/ 	.word	0x000000ff
        /*04a8*/ 	.word	0x00000230
        /*04ac*/ 	.short	0x0100
        /*04ae*/ 	.byte	0x06
	.zero		1


	//   ....[60]....
        /*04b0*/ 	.word	0x00000a10
        /*04b4*/ 	.word	0x000000ff
        /*04b8*/ 	.word	0x000000f0
        /*04bc*/ 	.short	0x0100
        /*04be*/ 	.byte	0x06
	.zero		1


	//   ....[61]....
        /*04c0*/ 	.word	0x00000a20
        /*04c4*/ 	.word	0x000000ff
        /*04c8*/ 	.word	0x00000238
        /*04cc*/ 	.short	0x0100
        /*04ce*/ 	.byte	0x06
	.zero		1


	//   ....[62]....
        /*04d0*/ 	.word	0x00000a30
        /*04d4*/ 	.word	0x000000ff
        /*04d8*/ 	.word	0x000000f8
        /*04dc*/ 	.short	0x0100
        /*04de*/ 	.byte	0x06
	.zero		1


	//   ....[63]....
        /*04e0*/ 	.word	0x00000a40
        /*04e4*/ 	.word	0x000000ff
        /*04e8*/ 	.word	0x00000240
        /*04ec*/ 	.short	0x0100
        /*04ee*/ 	.byte	0x06
	.zero		1


	//   ....[64]....
        /*04f0*/ 	.word	0x00000a50
        /*04f4*/ 	.word	0x000000ff
        /*04f8*/ 	.word	0x00000100
        /*04fc*/ 	.short	0x0100
        /*04fe*/ 	.byte	0x06
	.zero		1


	//   ....[65]....
        /*0500*/ 	.word	0x00000a60
        /*0504*/ 	.word	0x000000ff
        /*0508*/ 	.word	0x00000248
        /*050c*/ 	.short	0x0100
        /*050e*/ 	.byte	0x06
	.zero		1


	//   ....[66]....
        /*0510*/ 	.word	0x00000a70
        /*0514*/ 	.word	0x000000ff
        /*0518*/ 	.word	0x00000108
        /*051c*/ 	.short	0x0100
        /*051e*/ 	.byte	0x06
	.zero		1


	//   ....[67]....
        /*0520*/ 	.word	0x00000a80
        /*0524*/ 	.word	0x000000ff
        /*0528*/ 	.word	0x00000250
        /*052c*/ 	.short	0x0100
        /*052e*/ 	.byte	0x06
	.zero		1


	//   ....[68]....
        /*0530*/ 	.word	0x00000a90
        /*0534*/ 	.word	0x000000ff
        /*0538*/ 	.word	0x00000110
        /*053c*/ 	.short	0x0100
        /*053e*/ 	.byte	0x06
	.zero		1


	//   ....[69]....
        /*0540*/ 	.word	0x00000aa0
        /*0544*/ 	.word	0x000000ff
        /*0548*/ 	.word	0x00000258
        /*054c*/ 	.short	0x0100
        /*054e*/ 	.byte	0x06
	.zero		1


	//   ....[70]....
        /*0550*/ 	.word	0x00000ab0
        /*0554*/ 	.word	0x000000ff
        /*0558*/ 	.word	0x00000118
        /*055c*/ 	.short	0x0100
        /*055e*/ 	.byte	0x06
	.zero		1


	//   ....[71]....
        /*0560*/ 	.word	0x00000ac0
        /*0564*/ 	.word	0x000000ff
        /*0568*/ 	.word	0x00000260
        /*056c*/ 	.short	0x0100
        /*056e*/ 	.byte	0x06
	.zero		1


	//   ....[72]....
        /*0570*/ 	.word	0x00000ad0
        /*0574*/ 	.word	0x000000ff
        /*0578*/ 	.word	0x00000120
        /*057c*/ 	.short	0x0100
        /*057e*/ 	.byte	0x06
	.zero		1


	//   ....[73]....
        /*0580*/ 	.word	0x00000ae0
        /*0584*/ 	.word	0x000000ff
        /*0588*/ 	.word	0x00000268
        /*058c*/ 	.short	0x0100
        /*058e*/ 	.byte	0x06
	.zero		1


	//   ....[74]....
        /*0590*/ 	.word	0x00000af0
        /*0594*/ 	.word	0x000000ff
        /*0598*/ 	.word	0x00000128
        /*059c*/ 	.short	0x0100
        /*059e*/ 	.byte	0x06
	.zero		1


	//   ....[75]....
        /*05a0*/ 	.word	0x00000b00
        /*05a4*/ 	.word	0x000000ff
        /*05a8*/ 	.word	0x00000270
        /*05ac*/ 	.short	0x0100
        /*05ae*/ 	.byte	0x06
	.zero		1


	//   ....[76]....
        /*05b0*/ 	.word	0x00000b10
        /*05b4*/ 	.word	0x000000ff
        /*05b8*/ 	.word	0x00000130
        /*05bc*/ 	.short	0x0100
        /*05be*/ 	.byte	0x06
	.zero		1


	//   ....[77]....
        /*05c0*/ 	.word	0x00000b20
        /*05c4*/ 	.word	0x000000ff
        /*05c8*/ 	.word	0x00000278
        /*05cc*/ 	.short	0x0100
        /*05ce*/ 	.byte	0x06
	.zero		1


	//   ....[78]....
        /*05d0*/ 	.word	0x00000b30
        /*05d4*/ 	.word	0x000000ff
        /*05d8*/ 	.word	0x00000138
        /*05dc*/ 	.short	0x0100
        /*05de*/ 	.byte	0x06
	.zero		1


	//   ....[79]....
        /*05e0*/ 	.word	0x00000b40
        /*05e4*/ 	.word	0x000000ff
        /*05e8*/ 	.word	0x00000280
        /*05ec*/ 	.short	0x0100
        /*05ee*/ 	.byte	0x06
	.zero		1


	//   ....[80]....
        /*05f0*/ 	.word	0x00000b50
        /*05f4*/ 	.word	0x000000ff
        /*05f8*/ 	.word	0x00000140
        /*05fc*/ 	.short	0x0100
        /*05fe*/ 	.byte	0x06
	.zero		1


	//   ....[81]....
        /*0600*/ 	.word	0x00000b60
        /*0604*/ 	.word	0x000000ff
        /*0608*/ 	.word	0x00000288
        /*060c*/ 	.short	0x0100
        /*060e*/ 	.byte	0x06
	.zero		1


	//   ....[82]....
        /*0610*/ 	.word	0x00000c90
        /*0614*/ 	.word	0x000000ff
        /*0618*/ 	.word	0x00000290
        /*061c*/ 	.short	0x0100
        /*061e*/ 	.byte	0x06
	.zero		1


	//   ....[83]....
        /*0620*/ 	.word	0x00000ca0
        /*0624*/ 	.word	0x000000ff
        /*0628*/ 	.word	0x00000298
        /*062c*/ 	.short	0x0100
        /*062e*/ 	.byte	0x06
	.zero		1


	//   ....[84]....
        /*0630*/ 	.word	0x00000d80
        /*0634*/ 	.word	0x000000ff
        /*0638*/ 	.word	0x000002a0
        /*063c*/ 	.short	0x0100
        /*063e*/ 	.byte	0x05
	.zero		1


	//   ....[85]....
        /*0640*/ 	.word	0x00000d90
        /*0644*/ 	.word	0x000000ff
        /*0648*/ 	.word	0x000002a8
        /*064c*/ 	.short	0x0100
        /*064e*/ 	.byte	0x05
	.zero		1


	//   ....[86]....
        /*0650*/ 	.word	0x00000ec0
        /*0654*/ 	.word	0x000000ff
        /*0658*/ 	.word	0x000002b0
        /*065c*/ 	.short	0x0100
        /*065e*/ 	.byte	0x05
	.zero		1


	//   ....[87]....
        /*0660*/ 	.word	0x00000ed0
        /*0664*/ 	.word	0x000000ff
        /*0668*/ 	.word	0x000002c0
        /*066c*/ 	.short	0x0100
        /*066e*/ 	.byte	0x05
	.zero		1


	//   ....[88]....
        /*0670*/ 	.word	0x00000ee0
        /*0674*/ 	.word	0x000000ff
        /*0678*/ 	.word	0x000002b8
        /*067c*/ 	.short	0x0100
        /*067e*/ 	.byte	0x05
	.zero		1


	//   ....[89]....
        /*0680*/ 	.word	0x00000ef0
        /*0684*/ 	.word	0x000000ff
        /*0688*/ 	.word	0x000002c8
        /*068c*/ 	.short	0x0100
        /*068e*/ 	.byte	0x05
	.zero		1


	//   ....[90]....
        /*0690*/ 	.word	0x00001010
        /*0694*/ 	.word	0x000000ff
        /*0698*/ 	.word	0x000002d0
        /*069c*/ 	.short	0x0100
        /*069e*/ 	.byte	0x06
	.zero		1


	//   ....[91]....
        /*06a0*/ 	.word	0x00001020
        /*06a4*/ 	.word	0x000000ff
        /*06a8*/ 	.word	0x000002f0
        /*06ac*/ 	.short	0x0100
        /*06ae*/ 	.byte	0x06
	.zero		1


	//   ....[92]....
        /*06b0*/ 	.word	0x00001030
        /*06b4*/ 	.word	0x000000ff
        /*06b8*/ 	.word	0x000002d8
        /*06bc*/ 	.short	0x0100
        /*06be*/ 	.byte	0x06
	.zero		1


	//   ....[93]....
        /*06c0*/ 	.word	0x00001040
        /*06c4*/ 	.word	0x000000ff
        /*06c8*/ 	.word	0x000002f8
        /*06cc*/ 	.short	0x0100
        /*06ce*/ 	.byte	0x06
	.zero		1


	//   ....[94]....
        /*06d0*/ 	.word	0x00001050
        /*06d4*/ 	.word	0x000000ff
        /*06d8*/ 	.word	0x000002e0
        /*06dc*/ 	.short	0x0100
        /*06de*/ 	.byte	0x06
	.zero		1


	//   ....[95]....
        /*06e0*/ 	.word	0x00001060
        /*06e4*/ 	.word	0x000000ff
        /*06e8*/ 	.word	0x00000300
        /*06ec*/ 	.short	0x0100
        /*06ee*/ 	.byte	0x06
	.zero		1


	//   ....[96]....
        /*06f0*/ 	.word	0x00001070
        /*06f4*/ 	.word	0x000000ff
        /*06f8*/ 	.word	0x000002e8
        /*06fc*/ 	.short	0x0100
        /*06fe*/ 	.byte	0x06
	.zero		1


	//   ....[97]....
        /*0700*/ 	.word	0x00001080
        /*0704*/ 	.word	0x000000ff
        /*0708*/ 	.word	0x00000308
        /*070c*/ 	.short	0x0100
        /*070e*/ 	.byte	0x06
	.zero		1


	//   ....[98]....
        /*0710*/ 	.word	0x00001170
        /*0714*/ 	.word	0x000000ff
        /*0718*/ 	.word	0x00000310
        /*071c*/ 	.short	0x0100
        /*071e*/ 	.byte	0x05
	.zero		1


	//   ....[99]....
        /*0720*/ 	.word	0x00001180
        /*0724*/ 	.word	0x000000ff
        /*0728*/ 	.word	0x00000320
        /*072c*/ 	.short	0x0100
        /*072e*/ 	.byte	0x05
	.zero		1


	//   ....[100]....
        /*0730*/ 	.word	0x00001190
        /*0734*/ 	.word	0x000000ff
        /*0738*/ 	.word	0x00000318
        /*073c*/ 	.short	0x0100
        /*073e*/ 	.byte	0x05
	.zero		1


	//   ....[101]....
        /*0740*/ 	.word	0x000011a0
        /*0744*/ 	.word	0x000000ff
        /*0748*/ 	.word	0x00000328
        /*074c*/ 	.short	0x0100
        /*074e*/ 	.byte	0x05
	.zero		1


	//   ....[102]....
        /*0750*/ 	.word	0x000012a0
        /*0754*/ 	.word	0x000000ff
        /*0758*/ 	.word	0x00000330
        /*075c*/ 	.short	0x0100
        /*075e*/ 	.byte	0x04
	.zero		1


	//   ....[103]....
        /*0760*/ 	.word	0x00001e50
        /*0764*/ 	.word	0x00000000
        /*0768*/ 	.word	0x00000320
        /*076c*/ 	.short	0x010a
        /*076e*/ 	.byte	0xff
	.zero		1


	//   ....[104]....
        /*0770*/ 	.word	0x00001e80
        /*0774*/ 	.word	0x00000000
        /*0778*/ 	.word	0x00000310
        /*077c*/ 	.short	0x0101
        /*077e*/ 	.byte	0xff
	.zero		1


	//   ....[105]....
        /*0780*/ 	.word	0x00001f60
        /*0784*/ 	.word	0x000000ff
        /*0788*/ 	.word	0x00000148
        /*078c*/ 	.short	0x010a
        /*078e*/ 	.byte	0x04
	.zero		1


	//   ....[106]....
        /*0790*/ 	.word	0x00002010
        /*0794*/ 	.word	0x000000ff
        /*0798*/ 	.word	0x00000148
        /*079c*/ 	.short	0x010a
        /*079e*/ 	.byte	0x21
	.zero		1


	//   ....[107]....
        /*07a0*/ 	.word	0x000021d0
        /*07a4*/ 	.word	0x000000ff
        /*07a8*/ 	.word	0x00000148
        /*07ac*/ 	.short	0x010a
        /*07ae*/ 	.byte	0x04
	.zero		1


	//   ....[108]....
        /*07b0*/ 	.word	0x000022d0
        /*07b4*/ 	.word	0x000000ff
        /*07b8*/ 	.word	0x000002a8
        /*07bc*/ 	.short	0x0101
        /*07be*/ 	.byte	0x1a
	.zero		1


	//   ....[109]....
        /*07c0*/ 	.word	0x000022f0
        /*07c4*/ 	.word	0x000000ff
        /*07c8*/ 	.word	0x00000148
        /*07cc*/ 	.short	0x010a
        /*07ce*/ 	.byte	0x05
	.zero		1


	//   ....[110]....
        /*07d0*/ 	.word	0x00002370
        /*07d4*/ 	.word	0x000000ff
        /*07d8*/ 	.word	0x00000148
        /*07dc*/ 	.short	0x010a
        /*07de*/ 	.byte	0x11
	.zero		1


	//   ....[111]....
        /*07e0*/ 	.word	0x00002500
        /*07e4*/ 	.word	0x000000ff
        /*07e8*/ 	.word	0x00000148
        /*07ec*/ 	.short	0x010a
        /*07ee*/ 	.byte	0x06
	.zero		1


	//   ....[112]....
        /*07f0*/ 	.word	0x00002660
        /*07f4*/ 	.word	0x00000003
        /*07f8*/ 	.word	0x000002b0
        /*07fc*/ 	.short	0x010a
        /*07fe*/ 	.byte	0xff
	.zero		1


	//   ....[113]....
        /*0800*/ 	.word	0x000027b0
        /*0804*/ 	.word	0x00000000
        /*0808*/ 	.word	0x00000000
        /*080c*/ 	.short	0x0101
        /*080e*/ 	.byte	0xff
	.zero		1


	//   ....[114]....
        /*0810*/ 	.word	0x00002cd0
        /*0814*/ 	.word	0x000000ff
        /*0818*/ 	.word	0x00000000
        /*081c*/ 	.short	0x010a
        /*081e*/ 	.byte	0x04
	.zero		1


	//   ....[115]....
        /*0820*/ 	.word	0x00002d60
        /*0824*/ 	.word	0x000000ff
        /*0828*/ 	.word	0x00000000
        /*082c*/ 	.short	0x010a
        /*082e*/ 	.byte	0x04
	.zero		1


	//   ....[116]....
        /*0830*/ 	.word	0x00002df0
        /*0834*/ 	.word	0x000000ff
        /*0838*/ 	.word	0x00000000
        /*083c*/ 	.short	0x010a
        /*083e*/ 	.byte	0x04
	.zero		1


	//   ....[117]....
        /*0840*/ 	.word	0x00002e80
        /*0844*/ 	.word	0x000000ff
        /*0848*/ 	.word	0x00000000
        /*084c*/ 	.short	0x010a
        /*084e*/ 	.byte	0x04
	.zero		1


	//   ....[118]....
        /*0850*/ 	.word	0x00002f10
        /*0854*/ 	.word	0x000000ff
        /*0858*/ 	.word	0x00000000
        /*085c*/ 	.short	0x010a
        /*085e*/ 	.byte	0x04
	.zero		1


	//   ....[119]....
        /*0860*/ 	.word	0x00002fa0
        /*0864*/ 	.word	0x000000ff
        /*0868*/ 	.word	0x00000000
        /*086c*/ 	.short	0x010a
        /*086e*/ 	.byte	0x04
	.zero		1


	//   ....[120]....
        /*0870*/ 	.word	0x00003030
        /*0874*/ 	.word	0x000000ff
        /*0878*/ 	.word	0x00000000
        /*087c*/ 	.short	0x010a
        /*087e*/ 	.byte	0x04
	.zero		1


	//   ....[121]....
        /*0880*/ 	.word	0x000030c0
        /*0884*/ 	.word	0x000000ff
        /*0888*/ 	.word	0x00000000
        /*088c*/ 	.short	0x010a
        /*088e*/ 	.byte	0x04
	.zero		1


	//   ....[122]....
        /*0890*/ 	.word	0x00003150
        /*0894*/ 	.word	0x000000ff
        /*0898*/ 	.word	0x00000000
        /*089c*/ 	.short	0x010a
        /*089e*/ 	.byte	0x04
	.zero		1


	//   ....[123]....
        /*08a0*/ 	.word	0x000031e0
        /*08a4*/ 	.word	0x000000ff
        /*08a8*/ 	.word	0x00000000
        /*08ac*/ 	.short	0x010a
        /*08ae*/ 	.byte	0x04
	.zero		1


	//   ....[124]....
        /*08b0*/ 	.word	0x00003270
        /*08b4*/ 	.word	0x000000ff
        /*08b8*/ 	.word	0x00000000
        /*08bc*/ 	.short	0x010a
        /*08be*/ 	.byte	0x04
	.zero		1


	//   ....[125]....
        /*08c0*/ 	.word	0x00003300
        /*08c4*/ 	.word	0x000000ff
        /*08c8*/ 	.word	0x00000000
        /*08cc*/ 	.short	0x010a
        /*08ce*/ 	.byte	0x04
	.zero		1


	//   ....[126]....
        /*08d0*/ 	.word	0x00003390
        /*08d4*/ 	.word	0x000000ff
        /*08d8*/ 	.word	0x00000000
        /*08dc*/ 	.short	0x010a
        /*08de*/ 	.byte	0x04
	.zero		1


	//   ....[127]....
        /*08e0*/ 	.word	0x00003420
        /*08e4*/ 	.word	0x000000ff
        /*08e8*/ 	.word	0x00000000
        /*08ec*/ 	.short	0x010a
        /*08ee*/ 	.byte	0x04
	.zero		1


	//   ....[128]....
        /*08f0*/ 	.word	0x000034b0
        /*08f4*/ 	.word	0x000000ff
        /*08f8*/ 	.word	0x00000000
        /*08fc*/ 	.short	0x010a
        /*08fe*/ 	.byte	0x04
	.zero		1


	//   ....[129]....
        /*0900*/ 	.word	0x00003540
        /*0904*/ 	.word	0x000000ff
        /*0908*/ 	.word	0x00000000
        /*090c*/ 	.short	0x010a
        /*090e*/ 	.byte	0x04
	.zero		1


	//   ....[130]....
        /*0910*/ 	.word	0x000035d0
        /*0914*/ 	.word	0x000000ff
        /*0918*/ 	.word	0x00000000
        /*091c*/ 	.short	0x010a
        /*091e*/ 	.byte	0x04
	.zero		1


	//   ....[131]....
        /*0920*/ 	.word	0x00003660
        /*0924*/ 	.word	0x000000ff
        /*0928*/ 	.word	0x00000000
        /*092c*/ 	.short	0x010a
        /*092e*/ 	.byte	0x04
	.zero		1


	//   ....[132]....
        /*0930*/ 	.word	0x000036f0
        /*0934*/ 	.word	0x000000ff
        /*0938*/ 	.word	0x00000000
        /*093c*/ 	.short	0x010a
        /*093e*/ 	.byte	0x04
	.zero		1


	//   ....[133]....
        /*0940*/ 	.word	0x00003780
        /*0944*/ 	.word	0x000000ff
        /*0948*/ 	.word	0x00000000
        /*094c*/ 	.short	0x010a
        /*094e*/ 	.byte	0x04
	.zero		1


	//   ....[134]....
        /*0950*/ 	.word	0x00003810
        /*0954*/ 	.word	0x000000ff
        /*0958*/ 	.word	0x00000000
        /*095c*/ 	.short	0x010a
        /*095e*/ 	.byte	0x04
	.zero		1


	//   ....[135]....
        /*0960*/ 	.word	0x000038a0
        /*0964*/ 	.word	0x000000ff
        /*0968*/ 	.word	0x00000000
        /*096c*/ 	.short	0x010a
        /*096e*/ 	.byte	0x04
	.zero		1


	//   ....[136]....
        /*0970*/ 	.word	0x00003930
        /*0974*/ 	.word	0x000000ff
        /*0978*/ 	.word	0x00000000
        /*097c*/ 	.short	0x010a
        /*097e*/ 	.byte	0x04
	.zero		1


	//   ....[137]....
        /*0980*/ 	.word	0x000039c0
        /*0984*/ 	.word	0x000000ff
        /*0988*/ 	.word	0x00000000
        /*098c*/ 	.short	0x010a
        /*098e*/ 	.byte	0x04
	.zero		1


	//   ....[138]....
        /*0990*/ 	.word	0x00003a50
        /*0994*/ 	.word	0x000000ff
        /*0998*/ 	.word	0x00000000
        /*099c*/ 	.short	0x010a
        /*099e*/ 	.byte	0x04
	.zero		1


	//   ....[139]....
        /*09a0*/ 	.word	0x00003ae0
        /*09a4*/ 	.word	0x000000ff
        /*09a8*/ 	.word	0x00000000
        /*09ac*/ 	.short	0x010a
        /*09ae*/ 	.byte	0x04
	.zero		1


	//   ....[140]....
        /*09b0*/ 	.word	0x00003b70
        /*09b4*/ 	.word	0x000000ff
        /*09b8*/ 	.word	0x00000000
        /*09bc*/ 	.short	0x010a
        /*09be*/ 	.byte	0x04
	.zero		1


	//   ....[141]....
        /*09c0*/ 	.word	0x00003c00
        /*09c4*/ 	.word	0x000000ff
        /*09c8*/ 	.word	0x00000000
        /*09cc*/ 	.short	0x010a
        /*09ce*/ 	.byte	0x04
	.zero		1


	//   ....[142]....
        /*09d0*/ 	.word	0x00003c90
        /*09d4*/ 	.word	0x000000ff
        /*09d8*/ 	.word	0x00000000
        /*09dc*/ 	.short	0x010a
        /*09de*/ 	.byte	0x04
	.zero		1


	//   ....[143]....
        /*09e0*/ 	.word	0x00003d20
        /*09e4*/ 	.word	0x000000ff
        /*09e8*/ 	.word	0x00000000
        /*09ec*/ 	.short	0x010a
        /*09ee*/ 	.byte	0x04
	.zero		1


	//   ....[144]....
        /*09f0*/ 	.word	0x00003db0
        /*09f4*/ 	.word	0x000000ff
        /*09f8*/ 	.word	0x00000000
        /*09fc*/ 	.short	0x010a
        /*09fe*/ 	.byte	0x04
	.zero		1


	//   ....[145]....
        /*0a00*/ 	.word	0x00003e40
        /*0a04*/ 	.word	0x000000ff
        /*0a08*/ 	.word	0x00000000
        /*0a0c*/ 	.short	0x010a
        /*0a0e*/ 	.byte	0x04
	.zero		1


	//   ....[146]....
        /*0a10*/ 	.word	0x00003ed0
        /*0a14*/ 	.word	0x000000ff
        /*0a18*/ 	.word	0x00000000
        /*0a1c*/ 	.short	0x010a
        /*0a1e*/ 	.byte	0x04
	.zero		1


	//   ....[147]....
        /*0a20*/ 	.word	0x00003f60
        /*0a24*/ 	.word	0x000000ff
        /*0a28*/ 	.word	0x00000000
        /*0a2c*/ 	.short	0x010a
        /*0a2e*/ 	.byte	0x04
	.zero		1


	//   ....[148]....
        /*0a30*/ 	.word	0x00003ff0
        /*0a34*/ 	.word	0x000000ff
        /*0a38*/ 	.word	0x00000000
        /*0a3c*/ 	.short	0x010a
        /*0a3e*/ 	.byte	0x04
	.zero		1


	//   ....[149]....
        /*0a40*/ 	.word	0x00004080
        /*0a44*/ 	.word	0x000000ff
        /*0a48*/ 	.word	0x00000000
        /*0a4c*/ 	.short	0x010a
        /*0a4e*/ 	.byte	0x04
	.zero		1


	//   ....[150]....
        /*0a50*/ 	.word	0x00004110
        /*0a54*/ 	.word	0x000000ff
        /*0a58*/ 	.word	0x00000000
        /*0a5c*/ 	.short	0x010a
        /*0a5e*/ 	.byte	0x04
	.zero		1


	//   ....[151]....
        /*0a60*/ 	.word	0x000041a0
        /*0a64*/ 	.word	0x000000ff
        /*0a68*/ 	.word	0x00000000
        /*0a6c*/ 	.short	0x010a
        /*0a6e*/ 	.byte	0x04
	.zero		1


	//   ....[152]....
        /*0a70*/ 	.word	0x00004230
        /*0a74*/ 	.word	0x000000ff
        /*0a78*/ 	.word	0x00000000
        /*0a7c*/ 	.short	0x010a
        /*0a7e*/ 	.byte	0x04
	.zero		1


	//   ....[153]....
        /*0a80*/ 	.word	0x000042c0
        /*0a84*/ 	.word	0x000000ff
        /*0a88*/ 	.word	0x00000000
        /*0a8c*/ 	.short	0x010a
        /*0a8e*/ 	.byte	0x04
	.zero		1


	//   ....[154]....
        /*0a90*/ 	.word	0x00004360
        /*0a94*/ 	.word	0x00000000
        /*0a98*/ 	.word	0x00000000
        /*0a9c*/ 	.short	0x010a
        /*0a9e*/ 	.byte	0xff
	.zero		1


	//   ....[155]....
        /*0aa0*/ 	.word	0x00004480
        /*0aa4*/ 	.word	0x00000002
        /*0aa8*/ 	.word	0x00000310
        /*0aac*/ 	.short	0x010a
        /*0aae*/ 	.byte	0xff
	.zero		1


	//   ....[156]....
        /*0ab0*/ 	.word	0x000044f0
        /*0ab4*/ 	.word	0x00000002
        /*0ab8*/ 	.word	0x00000000
        /*0abc*/ 	.short	0x0101
        /*0abe*/ 	.byte	0xff
	.zero		1


	//   ....[157]....
        /*0ac0*/ 	.word	0x00004510
        /*0ac4*/ 	.word	0x000000ff
        /*0ac8*/ 	.word	0x000002c0
        /*0acc*/ 	.short	0x010a
        /*0ace*/ 	.byte	0x05
	.zero		1


	//   ....[158]....
        /*0ad0*/ 	.word	0x00004630
        /*0ad4*/ 	.word	0x00000002
        /*0ad8*/ 	.word	0x000002b0
        /*0adc*/ 	.short	0x010a
        /*0ade*/ 	.byte	0xff
	.zero		1


	//   ....[159]....
        /*0ae0*/ 	.word	0x00004730
        /*0ae4*/ 	.word	0x00000002
        /*0ae8*/ 	.word	0x00000000
        /*0aec*/ 	.short	0x0101
        /*0aee*/ 	.byte	0xff
	.zero		1


	//   ....[160]....
        /*0af0*/ 	.word	0x000047c0
        /*0af4*/ 	.word	0x000000ff
        /*0af8*/ 	.word	0x000002c0
        /*0afc*/ 	.short	0x0106
        /*0afe*/ 	.byte	0x05
	.zero		1


	//   ....[161]....
        /*0b00*/ 	.word	0x000047e0
        /*0b04*/ 	.word	0x000000ff
        /*0b08*/ 	.word	0x000002c0
        /*0b0c*/ 	.short	0x010a
        /*0b0e*/ 	.byte	0x05
	.zero		1


	//   ....[162]....
        /*0b10*/ 	.word	0x00004870
        /*0b14*/ 	.word	0x000000ff
        /*0b18*/ 	.word	0x000002c0
        /*0b1c*/ 	.short	0x0106
        /*0b1e*/ 	.byte	0x04
	.zero		1


	//   ....[163]....
        /*0b20*/ 	.word	0x000048b0
        /*0b24*/ 	.word	0x00000000
        /*0b28*/ 	.word	0x000002c0
        /*0b2c*/ 	.short	0x010a
        /*0b2e*/ 	.byte	0xff
	.zero		1


	//   ....[164]....
        /*0b30*/ 	.word	0x00004af0
        /*0b34*/ 	.word	0x000000ff
        /*0b38*/ 	.word	0x00000008
        /*0b3c*/ 	.short	0x010a
        /*0b3e*/ 	.byte	0x04
	.zero		1


	//   ....[165]....
        /*0b40*/ 	.word	0x00004b10
        /*0b44*/ 	.word	0x000000ff
        /*0b48*/ 	.word	0x00000008
        /*0b4c*/ 	.short	0x010a
        /*0b4e*/ 	.byte	0x04
	.zero		1


	//   ....[166]....
        /*0b50*/ 	.word	0x00004ca0
        /*0b54*/ 	.word	0x000000ff
        /*0b58*/ 	.word	0x00000008
        /*0b5c*/ 	.short	0x010a
        /*0b5e*/ 	.byte	0x04
	.zero		1


	//   ....[167]....
        /*0b60*/ 	.word	0x00004cc0
        /*0b64*/ 	.word	0x000000ff
        /*0b68*/ 	.word	0x00000008
        /*0b6c*/ 	.short	0x010a
        /*0b6e*/ 	.byte	0x04
	.zero		1


	//   ....[168]....
        /*0b70*/ 	.word	0x00004d80
        /*0b74*/ 	.word	0x000000ff
        /*0b78*/ 	.word	0x00000000
        /*0b7c*/ 	.short	0x0101
        /*0b7e*/ 	.byte	0x05
	.zero		1


	//   ....[169]....
        /*0b80*/ 	.word	0x00005060
        /*0b84*/ 	.word	0x00000000
        /*0b88*/ 	.word	0x000002b0
        /*0b8c*/ 	.short	0x010a
        /*0b8e*/ 	.byte	0xff
	.zero		1


	//   ....[170]....
        /*0b90*/ 	.word	0x00005120
        /*0b94*/ 	.word	0x00000000
        /*0b98*/ 	.word	0x00000000
        /*0b9c*/ 	.short	0x0101
        /*0b9e*/ 	.byte	0xff
	.zero		1


	//   ....[171]....
        /*0ba0*/ 	.word	0x000051d0
        /*0ba4*/ 	.word	0x000000ff
        /*0ba8*/ 	.word	0x00000000
        /*0bac*/ 	.short	0x010a
        /*0bae*/ 	.byte	0x04
	.zero		1


	//   ....[172]....
        /*0bb0*/ 	.word	0x000051e0
        /*0bb4*/ 	.word	0x000000ff
        /*0bb8*/ 	.word	0x000002f0
        /*0bbc*/ 	.short	0x010a
        /*0bbe*/ 	.byte	0x09
	.zero		1


	//   ....[173]....
        /*0bc0*/ 	.word	0x000052a0
        /*0bc4*/ 	.word	0x000000ff
        /*0bc8*/ 	.word	0x00000000
        /*0bcc*/ 	.short	0x010a
        /*0bce*/ 	.byte	0x07
	.zero		1


	//   ....[174]....
        /*0bd0*/ 	.word	0x000053e0
        /*0bd4*/ 	.word	0x000000ff
        /*0bd8*/ 	.word	0x00000000
        /*0bdc*/ 	.short	0x010a
        /*0bde*/ 	.byte	0x04
	.zero		1


	//   ....[175]....
        /*0be0*/ 	.word	0x000055e0
        /*0be4*/ 	.word	0x000000ff
        /*0be8*/ 	.word	0x00000000
        /*0bec*/ 	.short	0x010a
        /*0bee*/ 	.byte	0x07
	.zero		1


	//   ....[176]....
        /*0bf0*/ 	.word	0x00005670
        /*0bf4*/ 	.word	0x000000ff
        /*0bf8*/ 	.word	0x00000000
        /*0bfc*/ 	.short	0x010a
        /*0bfe*/ 	.byte	0x07
	.zero		1


	//   ....[177]....
        /*0c00*/ 	.word	0x00005700
        /*0c04*/ 	.word	0x000000ff
        /*0c08*/ 	.word	0x00000000
        /*0c0c*/ 	.short	0x010a
        /*0c0e*/ 	.byte	0x07
	.zero		1


	//   ....[178]....
        /*0c10*/ 	.word	0x000057a0
        /*0c14*/ 	.word	0x00000000
        /*0c18*/ 	.word	0x00000000
        /*0c1c*/ 	.short	0x010a
        /*0c1e*/ 	.byte	0xff
	.zero		1


	//   ....[179]....
        /*0c20*/ 	.word	0x000057e0
        /*0c24*/ 	.word	0x00000000
        /*0c28*/ 	.word	0x00000000
        /*0c2c*/ 	.short	0x010a
        /*0c2e*/ 	.byte	0xff
	.zero		1


	//   ....[180]....
        /*0c30*/ 	.word	0x00005850
        /*0c34*/ 	.word	0x000000ff
        /*0c38*/ 	.word	0x00000000
        /*0c3c*/ 	.short	0x0101
        /*0c3e*/ 	.byte	0x05
	.zero		1


	//   ....[181]....
        /*0c40*/ 	.word	0x00005890
        /*0c44*/ 	.word	0x000000ff
        /*0c48*/ 	.word	0x00000330
        /*0c4c*/ 	.short	0x010a
        /*0c4e*/ 	.byte	0x06
	.zero		1


	//   ....[182]....
        /*0c50*/ 	.word	0x000058f0
        /*0c54*/ 	.word	0x000000ff
        /*0c58*/ 	.word	0x00000000
        /*0c5c*/ 	.short	0x0101
        /*0c5e*/ 	.byte	0x05
	.zero		1


	//   ....[183]....
        /*0c60*/ 	.word	0x00005d40
        /*0c64*/ 	.word	0x00000007
        /*0c68*/ 	.word	0x000002b0
        /*0c6c*/ 	.short	0x010a
        /*0c6e*/ 	.byte	0xff
	.zero		1


	//   ....[184]....
        /*0c70*/ 	.word	0x00005eb0
        /*0c74*/ 	.word	0x00000000
        /*0c78*/ 	.word	0x00000000
        /*0c7c*/ 	.short	0x0101
        /*0c7e*/ 	.byte	0xff
	.zero		1


	//   ....[185]....
        /*0c80*/ 	.word	0x000062c0
        /*0c84*/ 	.word	0x000000ff
        /*0c88*/ 	.word	0x000002a8
        /*0c8c*/ 	.short	0x010a
        /*0c8e*/ 	.byte	0x13
	.zero		1


	//   ....[186]....
        /*0c90*/ 	.word	0x00006430
        /*0c94*/ 	.word	0x000000ff
        /*0c98*/ 	.word	0x00000298
        /*0c9c*/ 	.short	0x010a
        /*0c9e*/ 	.byte	0x13
	.zero		1


	//   ....[187]....
        /*0ca0*/ 	.word	0x00006640
        /*0ca4*/ 	.word	0x000000ff
        /*0ca8*/ 	.word	0x00000290
        /*0cac*/ 	.short	0x010b
        /*0cae*/ 	.byte	0x13
	.zero		1


	//   ....[188]....
        /*0cb0*/ 	.word	0x00006650
        /*0cb4*/ 	.word	0x000000ff
        /*0cb8*/ 	.word	0x00000000
        /*0cbc*/ 	.short	0x0101
        /*0cbe*/ 	.byte	0x36
	.zero		1


	//   ....[189]....
        /*0cc0*/ 	.word	0x00006690
        /*0cc4*/ 	.word	0x00000000
        /*0cc8*/ 	.word	0x00000298
        /*0ccc*/ 	.short	0x010a
        /*0cce*/ 	.byte	0xff
	.zero		1


	//   ....[190]....
        /*0cd0*/ 	.word	0x000069d0
        /*0cd4*/ 	.word	0x00000003
        /*0cd8*/ 	.word	0x000002b0
        /*0cdc*/ 	.short	0x010a
        /*0cde*/ 	.byte	0xff
	.zero		1


	//   ....[191]....
        /*0ce0*/ 	.word	0x00006b50
        /*0ce4*/ 	.word	0x00000000
        /*0ce8*/ 	.word	0x00000000
        /*0cec*/ 	.short	0x0101
        /*0cee*/ 	.byte	0xff
	.zero		1


	//   ....[192]....
        /*0cf0*/ 	.word	0x00007540
        /*0cf4*/ 	.word	0x000000ff
        /*0cf8*/ 	.word	0x00000290
        /*0cfc*/ 	.short	0x010a
        /*0cfe*/ 	.byte	0x39
	.zero		1


	//   ....[193]....
        /*0d00*/ 	.word	0x00007550
        /*0d04*/ 	.word	0x00000095
        /*0d08*/ 	.word	0x000002d0
        /*0d0c*/ 	.short	0x010a
        /*0d0e*/ 	.byte	0xff
	.zero		1


	//   ....[194]....
        /*0d10*/ 	.word	0x000076e0
        /*0d14*/ 	.word	0x000000ff
        /*0d18*/ 	.word	0x00000290
        /*0d1c*/ 	.short	0x010a
        /*0d1e*/ 	.byte	0x39
	.zero		1


	//   ....[195]....
        /*0d20*/ 	.word	0x000077e0
        /*0d24*/ 	.word	0x000000ff
        /*0d28*/ 	.word	0x00000000
        /*0d2c*/ 	.short	0x0101
        /*0d2e*/ 	.byte	0x04
	.zero		1


	//   ....[196]....
        /*0d30*/ 	.word	0x00007840
        /*0d34*/ 	.word	0x00000095
        /*0d38*/ 	.word	0x000002d0
        /*0d3c*/ 	.short	0x010a
        /*0d3e*/ 	.byte	0xff
	.zero		1


	//   ....[197]....
        /*0d40*/ 	.word	0x00007b60
        /*0d44*/ 	.word	0x00000095
        /*0d48*/ 	.word	0x00000000
        /*0d4c*/ 	.short	0x0101
        /*0d4e*/ 	.byte	0xff
	.zero		1


	//   ....[198]....
        /*0d50*/ 	.word	0x00008d80
        /*0d54*/ 	.word	0x00000000
        /*0d58*/ 	.word	0x00000320
        /*0d5c*/ 	.short	0x010a
        /*0d5e*/ 	.byte	0xff
	.zero		1


	//   ....[199]....
        /*0d60*/ 	.word	0x00008de0
        /*0d64*/ 	.word	0x00000000
        /*0d68*/ 	.word	0x00000148
        /*0d6c*/ 	.short	0x010a
        /*0d6e*/ 	.byte	0xff
	.zero		1


	//   ....[200]....
        /*0d70*/ 	.word	0x00008e40
        /*0d74*/ 	.word	0x00000000
        /*0d78*/ 	.word	0x00000148
        /*0d7c*/ 	.short	0x010a
        /*0d7e*/ 	.byte	0xff
	.zero		1


	//   ....[201]....
        /*0d80*/ 	.word	0x00008e90
        /*0d84*/ 	.word	0x00000003
        /*0d88*/ 	.word	0x000002b0
        /*0d8c*/ 	.short	0x010a
        /*0d8e*/ 	.byte	0xff
	.zero		1


	//   ....[202]....
        /*0d90*/ 	.word	0x00008ef0
        /*0d94*/ 	.word	0x00000000
        /*0d98*/ 	.word	0x00000000
        /*0d9c*/ 	.short	0x010a
        /*0d9e*/ 	.byte	0xff
	.zero		1


	//   ....[203]....
        /*0da0*/ 	.word	0x00008f50
        /*0da4*/ 	.word	0x00000000
        /*0da8*/ 	.word	0x00000000
        /*0dac*/ 	.short	0x010a
        /*0dae*/ 	.byte	0xff
	.zero		1


	//   ....[204]....
        /*0db0*/ 	.word	0x00008fb0
        /*0db4*/ 	.word	0x00000000
        /*0db8*/ 	.word	0x00000000
        /*0dbc*/ 	.short	0x010a
        /*0dbe*/ 	.byte	0xff
	.zero		1


	//   ....[205]....
        /*0dc0*/ 	.word	0x00009010
        /*0dc4*/ 	.word	0x00000000
        /*0dc8*/ 	.word	0x00000000
        /*0dcc*/ 	.short	0x010a
        /*0dce*/ 	.byte	0xff
	.zero		1


	//   ....[206]....
        /*0dd0*/ 	.word	0x00009070
        /*0dd4*/ 	.word	0x00000000
        /*0dd8*/ 	.word	0x00000000
        /*0ddc*/ 	.short	0x010a
        /*0dde*/ 	.byte	0xff
	.zero		1


	//   ....[207]....
        /*0de0*/ 	.word	0x000090d0
        /*0de4*/ 	.word	0x00000000
        /*0de8*/ 	.word	0x00000000
        /*0dec*/ 	.short	0x010a
        /*0dee*/ 	.byte	0xff
	.zero		1


	//   ....[208]....
        /*0df0*/ 	.word	0x00009130
        /*0df4*/ 	.word	0x00000000
        /*0df8*/ 	.word	0x00000000
        /*0dfc*/ 	.short	0x010a
        /*0dfe*/ 	.byte	0xff
	.zero		1


	//   ....[209]....
        /*0e00*/ 	.word	0x00009190
        /*0e04*/ 	.word	0x00000000
        /*0e08*/ 	.word	0x00000000
        /*0e0c*/ 	.short	0x010a
        /*0e0e*/ 	.byte	0xff
	.zero		1


	//   ....[210]....
        /*0e10*/ 	.word	0x000091f0
        /*0e14*/ 	.word	0x00000000
        /*0e18*/ 	.word	0x00000000
        /*0e1c*/ 	.short	0x010a
        /*0e1e*/ 	.byte	0xff
	.zero		1


	//   ....[211]....
        /*0e20*/ 	.word	0x00009250
        /*0e24*/ 	.word	0x00000000
        /*0e28*/ 	.word	0x00000000
        /*0e2c*/ 	.short	0x010a
        /*0e2e*/ 	.byte	0xff
	.zero		1


	//   ....[212]....
        /*0e30*/ 	.word	0x000092b0
        /*0e34*/ 	.word	0x00000000
        /*0e38*/ 	.word	0x00000000
        /*0e3c*/ 	.short	0x010a
        /*0e3e*/ 	.byte	0xff
	.zero		1


	//   ....[213]....
        /*0e40*/ 	.word	0x00009310
        /*0e44*/ 	.word	0x00000000
        /*0e48*/ 	.word	0x00000000
        /*0e4c*/ 	.short	0x010a
        /*0e4e*/ 	.byte	0xff
	.zero		1


	//   ....[214]....
        /*0e50*/ 	.word	0x00009370
        /*0e54*/ 	.word	0x00000000
        /*0e58*/ 	.word	0x00000000
        /*0e5c*/ 	.short	0x010a
        /*0e5e*/ 	.byte	0xff
	.zero		1


	//   ....[215]....
        /*0e60*/ 	.word	0x000093d0
        /*0e64*/ 	.word	0x00000000
        /*0e68*/ 	.word	0x00000000
        /*0e6c*/ 	.short	0x010a
        /*0e6e*/ 	.byte	0xff
	.zero		1


	//   ....[216]....
        /*0e70*/ 	.word	0x00009430
        /*0e74*/ 	.word	0x00000000
        /*0e78*/ 	.word	0x00000000
        /*0e7c*/ 	.short	0x010a
        /*0e7e*/ 	.byte	0xff
	.zero		1


	//   ....[217]....
        /*0e80*/ 	.word	0x00009490
        /*0e84*/ 	.word	0x00000000
        /*0e88*/ 	.word	0x00000000
        /*0e8c*/ 	.short	0x010a
        /*0e8e*/ 	.byte	0xff
	.zero		1


	//   ....[218]....
        /*0e90*/ 	.word	0x000094f0
        /*0e94*/ 	.word	0x00000000
        /*0e98*/ 	.word	0x00000000
        /*0e9c*/ 	.short	0x010a
        /*0e9e*/ 	.byte	0xff
	.zero		1


	//   ....[219]....
        /*0ea0*/ 	.word	0x00009550
        /*0ea4*/ 	.word	0x00000000
        /*0ea8*/ 	.word	0x00000000
        /*0eac*/ 	.short	0x010a
        /*0eae*/ 	.byte	0xff
	.zero		1


	//   ....[220]....
        /*0eb0*/ 	.word	0x000095b0
        /*0eb4*/ 	.word	0x00000000
        /*0eb8*/ 	.word	0x00000000
        /*0ebc*/ 	.short	0x010a
        /*0ebe*/ 	.byte	0xff
	.zero		1


	//   ....[221]....
        /*0ec0*/ 	.word	0x00009610
        /*0ec4*/ 	.word	0x00000000
        /*0ec8*/ 	.word	0x00000000
        /*0ecc*/ 	.short	0x010a
        /*0ece*/ 	.byte	0xff
	.zero		1


	//   ....[222]....
        /*0ed0*/ 	.word	0x00009670
        /*0ed4*/ 	.word	0x00000000
        /*0ed8*/ 	.word	0x00000000
        /*0edc*/ 	.short	0x010a
        /*0ede*/ 	.byte	0xff
	.zero		1


	//   ....[223]....
        /*0ee0*/ 	.word	0x000096d0
        /*0ee4*/ 	.word	0x00000000
        /*0ee8*/ 	.word	0x00000000
        /*0eec*/ 	.short	0x010a
        /*0eee*/ 	.byte	0xff
	.zero		1


	//   ....[224]....
        /*0ef0*/ 	.word	0x00009730
        /*0ef4*/ 	.word	0x00000000
        /*0ef8*/ 	.word	0x00000000
        /*0efc*/ 	.short	0x010a
        /*0efe*/ 	.byte	0xff
	.zero		1


	//   ....[225]....
        /*0f00*/ 	.word	0x00009790
        /*0f04*/ 	.word	0x00000000
        /*0f08*/ 	.word	0x00000000
        /*0f0c*/ 	.short	0x010a
        /*0f0e*/ 	.byte	0xff
	.zero		1


	//   ....[226]....
        /*0f10*/ 	.word	0x000097f0
        /*0f14*/ 	.word	0x00000000
        /*0f18*/ 	.word	0x00000000
        /*0f1c*/ 	.short	0x010a
        /*0f1e*/ 	.byte	0xff
	.zero		1


	//   ....[227]....
        /*0f20*/ 	.word	0x00009850
        /*0f24*/ 	.word	0x00000000
        /*0f28*/ 	.word	0x00000000
        /*0f2c*/ 	.short	0x010a
        /*0f2e*/ 	.byte	0xff
	.zero		1


	//   ....[228]....
        /*0f30*/ 	.word	0x000098b0
        /*0f34*/ 	.word	0x00000000
        /*0f38*/ 	.word	0x00000000
        /*0f3c*/ 	.short	0x010a
        /*0f3e*/ 	.byte	0xff
	.zero		1


	//   ....[229]....
        /*0f40*/ 	.word	0x00009910
        /*0f44*/ 	.word	0x00000000
        /*0f48*/ 	.word	0x00000000
        /*0f4c*/ 	.short	0x010a
        /*0f4e*/ 	.byte	0xff
	.zero		1


	//   ....[230]....
        /*0f50*/ 	.word	0x00009970
        /*0f54*/ 	.word	0x00000000
        /*0f58*/ 	.word	0x00000000
        /*0f5c*/ 	.short	0x010a
        /*0f5e*/ 	.byte	0xff
	.zero		1


	//   ....[231]....
        /*0f60*/ 	.word	0x000099d0
        /*0f64*/ 	.word	0x00000000
        /*0f68*/ 	.word	0x00000000
        /*0f6c*/ 	.short	0x010a
        /*0f6e*/ 	.byte	0xff
	.zero		1


	//   ....[232]....
        /*0f70*/ 	.word	0x00009a30
        /*0f74*/ 	.word	0x00000000
        /*0f78*/ 	.word	0x00000000
        /*0f7c*/ 	.short	0x010a
        /*0f7e*/ 	.byte	0xff
	.zero		1


	//   ....[233]....
        /*0f80*/ 	.word	0x00009a90
        /*0f84*/ 	.word	0x00000000
        /*0f88*/ 	.word	0x00000000
        /*0f8c*/ 	.short	0x010a
        /*0f8e*/ 	.byte	0xff
	.zero		1


	//   ....[234]....
        /*0f90*/ 	.word	0x00009af0
        /*0f94*/ 	.word	0x00000000
        /*0f98*/ 	.word	0x00000000
        /*0f9c*/ 	.short	0x010a
        /*0f9e*/ 	.byte	0xff
	.zero		1


	//   ....[235]....
        /*0fa0*/ 	.word	0x00009b50
        /*0fa4*/ 	.word	0x00000000
        /*0fa8*/ 	.word	0x00000000
        /*0fac*/ 	.short	0x010a
        /*0fae*/ 	.byte	0xff
	.zero		1


	//   ....[236]....
        /*0fb0*/ 	.word	0x00009bb0
        /*0fb4*/ 	.word	0x00000000
        /*0fb8*/ 	.word	0x00000000
        /*0fbc*/ 	.short	0x010a
        /*0fbe*/ 	.byte	0xff
	.zero		1


	//   ....[237]....
        /*0fc0*/ 	.word	0x00009c10
        /*0fc4*/ 	.word	0x00000000
        /*0fc8*/ 	.word	0x00000000
        /*0fcc*/ 	.short	0x010a
        /*0fce*/ 	.byte	0xff
	.zero		1


	//   ....[238]....
        /*0fd0*/ 	.word	0x00009c70
        /*0fd4*/ 	.word	0x00000000
        /*0fd8*/ 	.word	0x00000000
        /*0fdc*/ 	.short	0x010a
        /*0fde*/ 	.byte	0xff
	.zero		1


	//   ....[239]....
        /*0fe0*/ 	.word	0x00009cd0
        /*0fe4*/ 	.word	0x00000000
        /*0fe8*/ 	.word	0x00000000
        /*0fec*/ 	.short	0x010a
        /*0fee*/ 	.byte	0xff
	.zero		1


	//   ....[240]....
        /*0ff0*/ 	.word	0x00009d30
        /*0ff4*/ 	.word	0x00000000
        /*0ff8*/ 	.word	0x00000000
        /*0ffc*/ 	.short	0x010a
        /*0ffe*/ 	.byte	0xff
	.zero		1


	//   ....[241]....
        /*1000*/ 	.word	0x00009d90
        /*1004*/ 	.word	0x00000000
        /*1008*/ 	.word	0x00000000
        /*100c*/ 	.short	0x010a
        /*100e*/ 	.byte	0xff
	.zero		1


	//   ....[242]....
        /*1010*/ 	.word	0x00009de0
        /*1014*/ 	.word	0x00000002
        /*1018*/ 	.word	0x00000310
        /*101c*/ 	.short	0x010a
        /*101e*/ 	.byte	0xff
	.zero		1


	//   ....[243]....
        /*1020*/ 	.word	0x00009e40
        /*1024*/ 	.word	0x00000002
        /*1028*/ 	.word	0x000002c0
        /*102c*/ 	.short	0x010a
        /*102e*/ 	.byte	0xff
	.zero		1


	//   ....[244]....
        /*1030*/ 	.word	0x00009e90
        /*1034*/ 	.word	0x00000002
        /*1038*/ 	.word	0x000002b0
        /*103c*/ 	.short	0x010a
        /*103e*/ 	.byte	0xff
	.zero		1


	//   ....[245]....
        /*1040*/ 	.word	0x00009ef0
        /*1044*/ 	.word	0x00000000
        /*1048*/ 	.word	0x000002c0
        /*104c*/ 	.short	0x010a
        /*104e*/ 	.byte	0xff
	.zero		1


	//   ....[246]....
        /*1050*/ 	.word	0x00009f50
        /*1054*/ 	.word	0x00000005
        /*1058*/ 	.word	0x00000008
        /*105c*/ 	.short	0x010a
        /*105e*/ 	.byte	0xff
	.zero		1


	//   ....[247]....
        /*1060*/ 	.word	0x0000a040
        /*1064*/ 	.word	0x00000000
        /*1068*/ 	.word	0x00000008
        /*106c*/ 	.short	0x010a
        /*106e*/ 	.byte	0xff
	.zero		1


	//   ....[248]....
        /*1070*/ 	.word	0x0000a090
        /*1074*/ 	.word	0x00000000
        /*1078*/ 	.word	0x000002b0
        /*107c*/ 	.short	0x010a
        /*107e*/ 	.byte	0xff
	.zero		1


	//   ....[249]....
        /*1080*/ 	.word	0x0000a0f0
        /*1084*/ 	.word	0x00000000
        /*1088*/ 	.word	0x000002f0
        /*108c*/ 	.short	0x010a
        /*108e*/ 	.byte	0xff
	.zero		1


	//   ....[250]....
        /*1090*/ 	.word	0x0000a150
        /*1094*/ 	.word	0x00000000
        /*1098*/ 	.word	0x00000000
        /*109c*/ 	.short	0x010a
        /*109e*/ 	.byte	0xff
	.zero		1


	//   ....[251]....
        /*10a0*/ 	.word	0x0000a1b0
        /*10a4*/ 	.word	0x00000000
        /*10a8*/ 	.word	0x00000000
        /*10ac*/ 	.short	0x010a
        /*10ae*/ 	.byte	0xff
	.zero		1


	//   ....[252]....
        /*10b0*/ 	.word	0x0000a210
        /*10b4*/ 	.word	0x00000000
        /*10b8*/ 	.word	0x00000000
        /*10bc*/ 	.short	0x010a
        /*10be*/ 	.byte	0xff
	.zero		1


	//   ....[253]....
        /*10c0*/ 	.word	0x0000a270
        /*10c4*/ 	.word	0x00000000
        /*10c8*/ 	.word	0x00000000
        /*10cc*/ 	.short	0x010a
        /*10ce*/ 	.byte	0xff
	.zero		1


	//   ....[254]....
        /*10d0*/ 	.word	0x0000a2d0
        /*10d4*/ 	.word	0x00000000
        /*10d8*/ 	.word	0x00000330
        /*10dc*/ 	.short	0x010a
        /*10de*/ 	.byte	0xff
	.zero		1


	//   ....[255]....
        /*10e0*/ 	.word	0x0000a320
        /*10e4*/ 	.word	0x00000007
        /*10e8*/ 	.word	0x000002b0
        /*10ec*/ 	.short	0x010a
        /*10ee*/ 	.byte	0xff
	.zero		1


	//   ....[0]....
        /*10f0*/ 	.word	0x0000a380
        /*10f4*/ 	.word	0x00000000
        /*10f8*/ 	.word	0x000002a8
        /*10fc*/ 	.short	0x010a
        /*10fe*/ 	.byte	0xff
	.zero		1


	//   ....[1]....
        /*1100*/ 	.word	0x0000a3e0
        /*1104*/ 	.word	0x00000000
        /*1108*/ 	.word	0x00000298
        /*110c*/ 	.short	0x010a
        /*110e*/ 	.byte	0xff
	.zero		1


	//   ....[2]....
        /*1110*/ 	.word	0x0000a430
        /*1114*/ 	.word	0x00000003
        /*1118*/ 	.word	0x000002b0
        /*111c*/ 	.short	0x010a
        /*111e*/ 	.byte	0xff
	.zero		1


	//   ....[3]....
        /*1120*/ 	.word	0x0000a490
        /*1124*/ 	.word	0x00000000
        /*1128*/ 	.word	0x00000290
        /*112c*/ 	.short	0x010a
        /*112e*/ 	.byte	0xff
	.zero		1


	//   ....[4]....
        /*1130*/ 	.word	0x0000a4e0
        /*1134*/ 	.word	0x00000095
        /*1138*/ 	.word	0x000002d0
        /*113c*/ 	.short	0x010a
        /*113e*/ 	.byte	0xff
	.zero		1


	//----- nvinfo : EIATTR_NUM_MBARRIERS
	.align		4
.L_47:
        /*1140*/ 	.byte	0x03, 0x38
        /*1142*/ 	.short	0x0067


	//----- nvinfo : EIATTR_EXIT_INSTR_OFFSETS
	.align		4
        /*1144*/ 	.byte	0x04, 0x1c
        /*1146*/ 	.short	(.L_49 - .L_48)


	//   ....[0]....
.L_48:
        /*1148*/ 	.word	0x00004390


	//   ....[1]....
        /*114c*/ 	.word	0x00004880


	//   ....[2]....
        /*1150*/ 	.word	0x000048e0


	//   ....[3]....
        /*1154*/ 	.word	0x00005b10


	//   ....[4]....
        /*1158*/ 	.word	0x000066c0


	//   ....[5]....
        /*115c*/ 	.word	0x00006700


	//   ....[6]....
        /*1160*/ 	.word	0x00008d70


	//----- nvinfo : EIATTR_MAX_THREADS
	.align		4
.L_49:
        /*1164*/ 	.byte	0x04, 0x05
        /*1166*/ 	.short	(.L_51 - .L_50)
.L_50:
        /*1168*/ 	.word	0x00000100
        /*116c*/ 	.word	0x00000001
        /*1170*/ 	.word	0x00000001


	//----- nvinfo : EIATTR_CRS_STACK_SIZE
	.align		4
.L_51:
        /*1174*/ 	.byte	0x04, 0x1e
        /*1176*/ 	.short	(.L_53 - .L_52)
.L_52:
        /*1178*/ 	.word	0x00000000


	//----- nvinfo : EIATTR_CBANK_PARAM_SIZE
	.align		4
.L_53:
        /*117c*/ 	.byte	0x03, 0x19
        /*117e*/ 	.short	0x0800


	//----- nvinfo : EIATTR_PARAM_CBANK
	.align		4
        /*1180*/ 	.byte	0x04, 0x0a
        /*1182*/ 	.short	(.L_55 - .L_54)
	.align		4
.L_54:
        /*1184*/ 	.word	index@(.nv.constant0._ZN7cutlass13device_kernelINS_4gemm6kernel13GemmUniversalIN4cute5tupleIJiiiiEEENS1_10collective13CollectiveMmaINS1_35MainloopSm100TmaUmmaWarpSpecializedILi41ELi2ELi4ENS5_IJNS4_1CILi2EEENSA_ILi4EEENSA_ILi1EEEEEEEENS5_IJNSA_ILi256EEENSA_ILi64EEENSA_ILi32EEEEEEaNS5_IJlSD_lEEEaSK_NS4_8TiledMMAINS4_8MMA_AtomIJNS4_21SM100_MMA_S8_2x1SM_SSIaaiLi256ELi64ELNS4_4UMMA5MajorE0ELSP_0ELNSO_8SaturateE0EEEEEENS4_6LayoutINS5_IJSD_SD_SD_EEENS5_IJNSA_ILi0EEESV_SV_EEEEENS5_IJNS4_10UnderscoreESY_SY_EEEEENS4_28SM100_TMA_2SM_LOAD_MULTICASTENS4_14ComposedLayoutINS4_7SwizzleILi1ELi4ELi3EEENS4_18smem_ptr_flag_bitsILi8EEENST_INS5_IJNSA_ILi8EEESI_EEENS5_IJSI_SD_EEEEEEEvNS4_8identityENS4_18SM100_TMA_2SM_LOADES1B_vS1C_EENS_8epilogue10collective18CollectiveEpilogueINS1F_23Sm100TmaWarpSpecializedILi1ELi1ELi64ELb0ELb0EEEJNS5_IJNSA_ILi128EEESH_SI_EEENS5_IJNST_IS1K_SD_EENST_ISH_SD_EEEEEaSK_aSK_NS1F_6fusion15FusionCallbacksIS1J_NS1P_17LinearCombinationIaiaiLNS_15FloatRoundStyleE2EEES1L_S1O_JEEENS4_5SM1004TMEM4LOAD26SM100_TMEM_LOAD_32dp32b64xENS4_13SM90_TMA_LOADENS12_INS13_ILi2ELi4ELi3EEES16_NST_INS5_IJS17_SH_EEENS5_IJSH_SD_EEEEEEENS4_39AutoVectorizingCopyWithAssumedAlignmentILi128EEENS4_14SM90_TMA_STOREES24_S26_S26_EEEvvEEEEvNT_6ParamsE)
        /*1188*/ 	.short	0x0380
        /*118a*/ 	.short	0x0800


	//----- nvinfo : EIATTR_SW_WAR
	.align		4
.L_55:
        /*118c*/ 	.byte	0x04, 0x36
        /*118e*/ 	.short	(.L_57 - .L_56)
.L_56:
        /*1190*/ 	.word	0x00000008
.L_57:


//--------------------- .nv.callgraph             --------------------------
	.section	.nv.callgraph,"",@"SHT_CUDA_CALLGRAPH"
	.align	4
	.sectionentsize	8
	.align		4
        /*0000*/ 	.word	0x00000000
	.align		4
        /*0004*/ 	.word	0xffffffff
	.align		4
        /*0008*/ 	.word	index@(_ZN7cutlass13device_kernelINS_4gemm6kernel13GemmUniversalIN4cute5tupleIJiiiiEEENS1_10collective13CollectiveMmaINS1_35MainloopSm100TmaUmmaWarpSpecializedILi41ELi2ELi4ENS5_IJNS4_1CILi2EEENSA_ILi4EEENSA_ILi1EEEEEEEENS5_IJNSA_ILi256EEENSA_ILi64EEENSA_ILi32EEEEEEaNS5_IJlSD_lEEEaSK_NS4_8TiledMMAINS4_8MMA_AtomIJNS4_21SM100_MMA_S8_2x1SM_SSIaaiLi256ELi64ELNS4_4UMMA5MajorE0ELSP_0ELNSO_8SaturateE0EEEEEENS4_6LayoutINS5_IJSD_SD_SD_EEENS5_IJNSA_ILi0EEESV_SV_EEEEENS5_IJNS4_10UnderscoreESY_SY_EEEEENS4_28SM100_TMA_2SM_LOAD_MULTICASTENS4_14ComposedLayoutINS4_7SwizzleILi1ELi4ELi3EEENS4_18smem_ptr_flag_bitsILi8EEENST_INS5_IJNSA_ILi8EEESI_EEENS5_IJSI_SD_EEEEEEEvNS4_8identityENS4_18SM100_TMA_2SM_LOADES1B_vS1C_EENS_8epilogue10collective18CollectiveEpilogueINS1F_23Sm100TmaWarpSpecializedILi1ELi1ELi64ELb0ELb0EEEJNS5_IJNSA_ILi128EEESH_SI_EEENS5_IJNST_IS1K_SD_EENST_ISH_SD_EEEEEaSK_aSK_NS1F_6fusion15FusionCallbacksIS1J_NS1P_17LinearCombinationIaiaiLNS_15FloatRoundStyleE2EEES1L_S1O_JEEENS4_5SM1004TMEM4LOAD26SM100_TMEM_LOAD_32dp32b64xENS4_13SM90_TMA_LOADENS12_INS13_ILi2ELi4ELi3EEES16_NST_INS5_IJS17_SH_EEENS5_IJSH_SD_EEEEEEENS4_39AutoVectorizingCopyWithAssumedAlignmentILi128EEENS4_14SM90_TMA_STOREES24_S26_S26_EEEvvEEEEvNT_6ParamsE)
	.align		4
        /*000c*/ 	.word	index@(__assertfail)
	.align		4
        /*0010*/ 	.word	0x00000000
	.align		4
        /*0014*/ 	.word	0xfffffffe
	.align		4
        /*0018*/ 	.word	0x00000000
	.align		4
        /*001c*/ 	.word	0xfffffffd
	.align		4
        /*0020*/ 	.word	0x00000000
	.align		4
        /*0024*/ 	.word	0xfffffffc


//--------------------- .nv.constant4             --------------------------
	.section	.nv.constant4,"a",@progbits
	.align	8
	.align		8
.nv.constant4:
        /*0000*/ 	.dword	__assertfail
	.align		8
        /*0008*/ 	.dword	__unnamed_1
	.align		8
        /*0010*/ 	.dword	__unnamed_2
	.align		8
        /*0018*/ 	.dword	_ZN40_INTERNAL_cf8d5ab8_4_k_cu_cf06f33c_326514cuda3std3__45__cpo5beginE
	.align		8
        /*0020*/ 	.dword	_ZN40_INTERNAL_cf8d5ab8_4_k_cu_cf06f33c_326514cuda3std3__45__cpo3endE
	.align		8
        /*0028*/ 	.dword	_ZN40_INTERNAL_cf8d5ab8_4_k_cu_cf06f33c_326514cuda3std3__45__cpo6cbeginE
	.align		8
        /*0030*/ 	.dword	_ZN40_INTERNAL_cf8d5ab8_4_k_cu_cf06f33c_326514cuda3std3__45__cpo4cendE
	.align		8
        /*0038*/ 	.dword	_ZN40_INTERNAL_cf8d5ab8_4_k_cu_cf06f33c_326514cuda3std3__442_GLOBAL__N__cf8d5ab8_4_k_cu_cf06f33c_326516ignoreE
	.align		8
        /*0040*/ 	.dword	_ZN40_INTERNAL_cf8d5ab8_4_k_cu_cf06f33c_326514cuda3std3__419piecewise_constructE
	.align		8
        /*0048*/ 	.dword	_ZN40_INTERNAL_cf8d5ab8_4_k_cu_cf06f33c_326514cuda3std3__48in_placeE
	.align		8
        /*0050*/ 	.dword	_ZN40_INTERNAL_cf8d5ab8_4_k_cu_cf06f33c_326514cuda3std6ranges3__45__cpo4swapE
	.align		8
        /*0058*/ 	.dword	_ZN40_INTERNAL_cf8d5ab8_4_k_cu_cf06f33c_326514cuda3std6ranges3__45__cpo9iter_moveE
	.align		8
        /*0060*/ 	.dword	_ZN40_INTERNAL_cf8d5ab8_4_k_cu_cf06f33c_326514cute7productE
	.align		8
        /*0068*/ 	.dword	_ZN40_INTERNAL_cf8d5ab8_4_k_cu_cf06f33c_326514cute1_E
	.align		8
        /*0070*/ 	.dword	$str$25
	.align		8
        /*0078*/ 	.dword	$str$26
	.align		8
        /*0080*/ 	.dword	$str$27
	.align		8
        /*0088*/ 	.dword	$str$28


//--------------------- .text._ZN7cutlass13device_kernelINS_4gemm6kernel13GemmUniversalIN4cute5tupleIJiiiiEEENS1_10collective13CollectiveMmaINS1_35MainloopSm100TmaUmmaWarpSpecializedILi41ELi2ELi4ENS5_IJNS4_1CILi2EEENSA_ILi4EEENSA_ILi1EEEEEEEENS5_IJNSA_ILi256EEENSA_ILi64EEENSA_ILi32EEEEEEaNS5_IJlSD_lEEEaSK_NS4_8TiledMMAINS4_8MMA_AtomIJNS4_21SM100_MMA_S8_2x1SM_SSIaaiLi256ELi64ELNS4_4UMMA5MajorE0ELSP_0ELNSO_8SaturateE0EEEEEENS4_6LayoutINS5_IJSD_SD_SD_EEENS5_IJNSA_ILi0EEESV_SV_EEEEENS5_IJNS4_10UnderscoreESY_SY_EEEEENS4_28SM100_TMA_2SM_LOAD_MULTICASTENS4_14ComposedLayoutINS4_7SwizzleILi1ELi4ELi3EEENS4_18smem_ptr_flag_bitsILi8EEENST_INS5_IJNSA_ILi8EEESI_EEENS5_IJSI_SD_EEEEEEEvNS4_8identityENS4_18SM100_TMA_2SM_LOADES1B_vS1C_EENS_8epilogue10collective18CollectiveEpilogueINS1F_23Sm100TmaWarpSpecializedILi1ELi1ELi64ELb0ELb0EEEJNS5_IJNSA_ILi128EEESH_SI_EEENS5_IJNST_IS1K_SD_EENST_ISH_SD_EEEEEaSK_aSK_NS1F_6fusion15FusionCallbacksIS1J_NS1P_17LinearCombinationIaiaiLNS_15FloatRoundStyleE2EEES1L_S1O_JEEENS4_5SM1004TMEM4LOAD26SM100_TMEM_LOAD_32dp32b64xENS4_13SM90_TMA_LOADENS12_INS13_ILi2ELi4ELi3EEES16_NST_INS5_IJS17_SH_EEENS5_IJSH_SD_EEEEEEENS4_39AutoVectorizingCopyWithAssumedAlignmentILi128EEENS4_14SM90_TMA_STOREES24_S26_S26_EEEvvEEEEvNT_6ParamsE --------------------------
	.section	.text._ZN7cutlass13device_kernelINS_4gemm6kernel13GemmUniversalIN4cute5tupleIJiiiiEEENS1_10collective13CollectiveMmaINS1_35MainloopSm100TmaUmmaWarpSpecializedILi41ELi2ELi4ENS5_IJNS4_1CILi2EEENSA_ILi4EEENSA_ILi1EEEEEEEENS5_IJNSA_ILi256EEENSA_ILi64EEENSA_ILi32EEEEEEaNS5_IJlSD_lEEEaSK_NS4_8TiledMMAINS4_8MMA_AtomIJNS4_21SM100_MMA_S8_2x1SM_SSIaaiLi256ELi64ELNS4_4UMMA5MajorE0ELSP_0ELNSO_8SaturateE0EEEEEENS4_6LayoutINS5_IJSD_SD_SD_EEENS5_IJNSA_ILi0EEESV_SV_EEEEENS5_IJNS4_10UnderscoreESY_SY_EEEEENS4_28SM100_TMA_2SM_LOAD_MULTICASTENS4_14ComposedLayoutINS4_7SwizzleILi1ELi4ELi3EEENS4_18smem_ptr_flag_bitsILi8EEENST_INS5_IJNSA_ILi8EEESI_EEENS5_IJSI_SD_EEEEEEEvNS4_8identityENS4_18SM100_TMA_2SM_LOADES1B_vS1C_EENS_8epilogue10collective18CollectiveEpilogueINS1F_23Sm100TmaWarpSpecializedILi1ELi1ELi64ELb0ELb0EEEJNS5_IJNSA_ILi128EEESH_SI_EEENS5_IJNST_IS1K_SD_EENST_ISH_SD_EEEEEaSK_aSK_NS1F_6fusion15FusionCallbacksIS1J_NS1P_17LinearCombinationIaiaiLNS_15FloatRoundStyleE2EEES1L_S1O_JEEENS4_5SM1004TMEM4LOAD26SM100_TMEM_LOAD_32dp32b64xENS4_13SM90_TMA_LOADENS12_INS13_ILi2ELi4ELi3EEES16_NST_INS5_IJS17_SH_EEENS5_IJSH_SD_EEEEEEENS4_39AutoVectorizingCopyWithAssumedAlignmentILi128EEENS4_14SM90_TMA_STOREES24_S26_S26_EEEvvEEEEvNT_6ParamsE,"ax",@progbits
	.align	128
.text._ZN7cutlass13device_kernelINS_4gemm6kernel13GemmUniversalIN4cute5tupleIJiiiiEEENS1_10collective13CollectiveMmaINS1_35MainloopSm100TmaUmmaWarpSpecializedILi41ELi2ELi4ENS5_IJNS4_1CILi2EEENSA_ILi4EEENSA_ILi1EEEEEEEENS5_IJNSA_ILi256EEENSA_ILi64EEENSA_ILi32EEEEEEaNS5_IJlSD_lEEEaSK_NS4_8TiledMMAINS4_8MMA_AtomIJNS4_21SM100_MMA_S8_2x1SM_SSIaaiLi256ELi64ELNS4_4UMMA5MajorE0ELSP_0ELNSO_8SaturateE0EEEEEENS4_6LayoutINS5_IJSD_SD_SD_EEENS5_IJNSA_ILi0EEESV_SV_EEEEENS5_IJNS4_10UnderscoreESY_SY_EEEEENS4_28SM100_TMA_2SM_LOAD_MULTICASTENS4_14ComposedLayoutINS4_7SwizzleILi1ELi4ELi3EEENS4_18smem_ptr_flag_bitsILi8EEENST_INS5_IJNSA_ILi8EEESI_EEENS5_IJSI_SD_EEEEEEEvNS4_8identityENS4_18SM100_TMA_2SM_LOADES1B_vS1C_EENS_8epilogue10collective18CollectiveEpilogueINS1F_23Sm100TmaWarpSpecializedILi1ELi1ELi64ELb0ELb0EEEJNS5_IJNSA_ILi128EEESH_SI_EEENS5_IJNST_IS1K_SD_EENST_ISH_SD_EEEEEaSK_aSK_NS1F_6fusion15FusionCallbacksIS1J_NS1P_17LinearCombinationIaiaiLNS_15FloatRoundStyleE2EEES1L_S1O_JEEENS4_5SM1004TMEM4LOAD26SM100_TMEM_LOAD_32dp32b64xENS4_13SM90_TMA_LOADENS12_INS13_ILi2ELi4ELi3EEES16_NST_INS5_IJS17_SH_EEENS5_IJSH_SD_EEEEEEENS4_39AutoVectorizingCopyWithAssumedAlignmentILi128EEENS4_14SM90_TMA_STOREES24_S26_S26_EEEvvEEEEvNT_6ParamsE:
        .type           _ZN7cutlass13device_kernelINS_4gemm6kernel13GemmUniversalIN4cute5tupleIJiiiiEEENS1_10collective13CollectiveMmaINS1_35MainloopSm100TmaUmmaWarpSpecializedILi41ELi2ELi4ENS5_IJNS4_1CILi2EEENSA_ILi4EEENSA_ILi1EEEEEEEENS5_IJNSA_ILi256EEENSA_ILi64EEENSA_ILi32EEEEEEaNS5_IJlSD_lEEEaSK_NS4_8TiledMMAINS4_8MMA_AtomIJNS4_21SM100_MMA_S8_2x1SM_SSIaaiLi256ELi64ELNS4_4UMMA5MajorE0ELSP_0ELNSO_8SaturateE0EEEEEENS4_6LayoutINS5_IJSD_SD_SD_EEENS5_IJNSA_ILi0EEESV_SV_EEEEENS5_IJNS4_10UnderscoreESY_SY_EEEEENS4_28SM100_TMA_2SM_LOAD_MULTICASTENS4_14ComposedLayoutINS4_7SwizzleILi1ELi4ELi3EEENS4_18smem_ptr_flag_bitsILi8EEENST_INS5_IJNSA_ILi8EEESI_EEENS5_IJSI_SD_EEEEEEEvNS4_8identityENS4_18SM100_TMA_2SM_LOADES1B_vS1C_EENS_8epilogue10collective18CollectiveEpilogueINS1F_23Sm100TmaWarpSpecializedILi1ELi1ELi64ELb0ELb0EEEJNS5_IJNSA_ILi128EEESH_SI_EEENS5_IJNST_IS1K_SD_EENST_ISH_SD_EEEEEaSK_aSK_NS1F_6fusion15FusionCallbacksIS1J_NS1P_17LinearCombinationIaiaiLNS_15FloatRoundStyleE2EEES1L_S1O_JEEENS4_5SM1004TMEM4LOAD26SM100_TMEM_LOAD_32dp32b64xENS4_13SM90_TMA_LOADENS12_INS13_ILi2ELi4ELi3EEES16_NST_INS5_IJS17_SH_EEENS5_IJSH_SD_EEEEEEENS4_39AutoVectorizingCopyWithAssumedAlignmentILi128EEENS4_14SM90_TMA_STOREES24_S26_S26_EEEvvEEEEvNT_6ParamsE,@function
        .size           _ZN7cutlass13device_kernelINS_4gemm6kernel13GemmUniversalIN4cute5tupleIJiiiiEEENS1_10collective13CollectiveMmaINS1_35MainloopSm100TmaUmmaWarpSpecializedILi41ELi2ELi4ENS5_IJNS4_1CILi2EEENSA_ILi4EEENSA_ILi1EEEEEEEENS5_IJNSA_ILi256EEENSA_ILi64EEENSA_ILi32EEEEEEaNS5_IJlSD_lEEEaSK_NS4_8TiledMMAINS4_8MMA_AtomIJNS4_21SM100_MMA_S8_2x1SM_SSIaaiLi256ELi64ELNS4_4UMMA5MajorE0ELSP_0ELNSO_8SaturateE0EEEEEENS4_6LayoutINS5_IJSD_SD_SD_EEENS5_IJNSA_ILi0EEESV_SV_EEEEENS5_IJNS4_10UnderscoreESY_SY_EEEEENS4_28SM100_TMA_2SM_LOAD_MULTICASTENS4_14ComposedLayoutINS4_7SwizzleILi1ELi4ELi3EEENS4_18smem_ptr_flag_bitsILi8EEENST_INS5_IJNSA_ILi8EEESI_EEENS5_IJSI_SD_EEEEEEEvNS4_8identityENS4_18SM100_TMA_2SM_LOADES1B_vS1C_EENS_8epilogue10collective18CollectiveEpilogueINS1F_23Sm100TmaWarpSpecializedILi1ELi1ELi64ELb0ELb0EEEJNS5_IJNSA_ILi128EEESH_SI_EEENS5_IJNST_IS1K_SD_EENST_ISH_SD_EEEEEaSK_aSK_NS1F_6fusion15FusionCallbacksIS1J_NS1P_17LinearCombinationIaiaiLNS_15FloatRoundStyleE2EEES1L_S1O_JEEENS4_5SM1004TMEM4LOAD26SM100_TMEM_LOAD_32dp32b64xENS4_13SM90_TMA_LOADENS12_INS13_ILi2ELi4ELi3EEES16_NST_INS5_IJS17_SH_EEENS5_IJSH_SD_EEEEEEENS4_39AutoVectorizingCopyWithAssumedAlignmentILi128EEENS4_14SM90_TMA_STOREES24_S26_S26_EEEvvEEEEvNT_6ParamsE,(.L_x_261 - _ZN7cutlass13device_kernelINS_4gemm6kernel13GemmUniversalIN4cute5tupleIJiiiiEEENS1_10collective13CollectiveMmaINS1_35MainloopSm100TmaUmmaWarpSpecializedILi41ELi2ELi4ENS5_IJNS4_1CILi2EEENSA_ILi4EEENSA_ILi1EEEEEEEENS5_IJNSA_ILi256EEENSA_ILi64EEENSA_ILi32EEEEEEaNS5_IJlSD_lEEEaSK_NS4_8TiledMMAINS4_8MMA_AtomIJNS4_21SM100_MMA_S8_2x1SM_SSIaaiLi256ELi64ELNS4_4UMMA5MajorE0ELSP_0ELNSO_8SaturateE0EEEEEENS4_6LayoutINS5_IJSD_SD_SD_EEENS5_IJNSA_ILi0EEESV_SV_EEEEENS5_IJNS4_10UnderscoreESY_SY_EEEEENS4_28SM100_TMA_2SM_LOAD_MULTICASTENS4_14ComposedLayoutINS4_7SwizzleILi1ELi4ELi3EEENS4_18smem_ptr_flag_bitsILi8EEENST_INS5_IJNSA_ILi8EEESI_EEENS5_IJSI_SD_EEEEEEEvNS4_8identityENS4_18SM100_TMA_2SM_LOADES1B_vS1C_EENS_8epilogue10collective18CollectiveEpilogueINS1F_23Sm100TmaWarpSpecializedILi1ELi1ELi64ELb0ELb0EEEJNS5_IJNSA_ILi128EEESH_SI_EEENS5_IJNST_IS1K_SD_EENST_ISH_SD_EEEEEaSK_aSK_NS1F_6fusion15FusionCallbacksIS1J_NS1P_17LinearCombinationIaiaiLNS_15FloatRoundStyleE2EEES1L_S1O_JEEENS4_5SM1004TMEM4LOAD26SM100_TMEM_LOAD_32dp32b64xENS4_13SM90_TMA_LOADENS12_INS13_ILi2ELi4ELi3EEES16_NST_INS5_IJS17_SH_EEENS5_IJSH_SD_EEEEEEENS4_39AutoVectorizingCopyWithAssumedAlignmentILi128EEENS4_14SM90_TMA_STOREES24_S26_S26_EEEvvEEEEvNT_6ParamsE)
        .other          _ZN7cutlass13device_kernelINS_4gemm6kernel13GemmUniversalIN4cute5tupleIJiiiiEEENS1_10collective13CollectiveMmaINS1_35MainloopSm100TmaUmmaWarpSpecializedILi41ELi2ELi4ENS5_IJNS4_1CILi2EEENSA_ILi4EEENSA_ILi1EEEEEEEENS5_IJNSA_ILi256EEENSA_ILi64EEENSA_ILi32EEEEEEaNS5_IJlSD_lEEEaSK_NS4_8TiledMMAINS4_8MMA_AtomIJNS4_21SM100_MMA_S8_2x1SM_SSIaaiLi256ELi64ELNS4_4UMMA5MajorE0ELSP_0ELNSO_8SaturateE0EEEEEENS4_6LayoutINS5_IJSD_SD_SD_EEENS5_IJNSA_ILi0EEESV_SV_EEEEENS5_IJNS4_10UnderscoreESY_SY_EEEEENS4_28SM100_TMA_2SM_LOAD_MULTICASTENS4_14ComposedLayoutINS4_7SwizzleILi1ELi4ELi3EEENS4_18smem_ptr_flag_bitsILi8EEENST_INS5_IJNSA_ILi8EEESI_EEENS5_IJSI_SD_EEEEEEEvNS4_8identityENS4_18SM100_TMA_2SM_LOADES1B_vS1C_EENS_8epilogue10collective18CollectiveEpilogueINS1F_23Sm100TmaWarpSpecializedILi1ELi1ELi64ELb0ELb0EEEJNS5_IJNSA_ILi128EEESH_SI_EEENS5_IJNST_IS1K_SD_EENST_ISH_SD_EEEEEaSK_aSK_NS1F_6fusion15FusionCallbacksIS1J_NS1P_17LinearCombinationIaiaiLNS_15FloatRoundStyleE2EEES1L_S1O_JEEENS4_5SM1004TMEM4LOAD26SM100_TMEM_LOAD_32dp32b64xENS4_13SM90_TMA_LOADENS12_INS13_ILi2ELi4ELi3EEES16_NST_INS5_IJS17_SH_EEENS5_IJSH_SD_EEEEEEENS4_39AutoVectorizingCopyWithAssumedAlignmentILi128EEENS4_14SM90_TMA_STOREES24_S26_S26_EEEvvEEEEvNT_6ParamsE,@"STO_CUDA_ENTRY STV_DEFAULT"
_ZN7cutlass13device_kernelINS_4gemm6kernel13GemmUniversalIN4cute5tupleIJiiiiEEENS1_10collective13CollectiveMmaINS1_35MainloopSm100TmaUmmaWarpSpecializedILi41ELi2ELi4ENS5_IJNS4_1CILi2EEENSA_ILi4EEENSA_ILi1EEEEEEEENS5_IJNSA_ILi256EEENSA_ILi64EEENSA_ILi32EEEEEEaNS5_IJlSD_lEEEaSK_NS4_8TiledMMAINS4_8MMA_AtomIJNS4_21SM100_MMA_S8_2x1SM_SSIaaiLi256ELi64ELNS4_4UMMA5MajorE0ELSP_0ELNSO_8SaturateE0EEEEEENS4_6LayoutINS5_IJSD_SD_SD_EEENS5_IJNSA_ILi0EEESV_SV_EEEEENS5_IJNS4_10UnderscoreESY_SY_EEEEENS4_28SM100_TMA_2SM_LOAD_MULTICASTENS4_14ComposedLayoutINS4_7SwizzleILi1ELi4ELi3EEENS4_18smem_ptr_flag_bitsILi8EEENST_INS5_IJNSA_ILi8EEESI_EEENS5_IJSI_SD_EEEEEEEvNS4_8identityENS4_18SM100_TMA_2SM_LOADES1B_vS1C_EENS_8epilogue10collective18CollectiveEpilogueINS1F_23Sm100TmaWarpSpecializedILi1ELi1ELi64ELb0ELb0EEEJNS5_IJNSA_ILi128EEESH_SI_EEENS5_IJNST_IS1K_SD_EENST_ISH_SD_EEEEEaSK_aSK_NS1F_6fusion15FusionCallbacksIS1J_NS1P_17LinearCombinationIaiaiLNS_15FloatRoundStyleE2EEES1L_S1O_JEEENS4_5SM1004TMEM4LOAD26SM100_TMEM_LOAD_32dp32b64xENS4_13SM90_TMA_LOADENS12_INS13_ILi2ELi4ELi3EEES16_NST_INS5_IJS17_SH_EEENS5_IJSH_SD_EEEEEEENS4_39AutoVectorizingCopyWithAssumedAlignmentILi128EEENS4_14SM90_TMA_STOREES24_S26_S26_EEEvvEEEEvNT_6ParamsE:
[----:B------:R-:W1:Y:S01]  /*0000*/  LDC R1, c[0x0][0x37c] ;  /* 0x0000df00ff017b82 */ /* 0x000e620000000800 */
[----:B------:R-:W2:Y:S01]  /*0010*/  S2R R142, SR_TID.X ;  /* 0x00000000008e7919 */ /* 0x000ea20000002100 */
[----:B------:R-:W3:Y:S06]  /*0020*/  LDCU.64 UR6, c[0x0][0x890] ;  /* 0x00011200ff0677ac */ /* 0x000eec0008000a00 */
[----:B------:R-:W4:Y:S01]  /*0030*/  S2UR UR54, SR_CgaCtaId ;  /* 0x00000000003679c3 */ /* 0x000f220000008800 */
[----:B------:R-:W-:Y:S01]  /*0040*/  PRMT R147, RZ, 0x7610, R147 ;  /* 0x00007610ff937816 */ /* 0x000fe20000000093 */
[----:B------:R-:W1:Y:S01]  /*0050*/  LDCU.64 UR52, c[0x0][0x358] ;  /* 0x00006b00ff3477ac */ /* 0x000e620008000a00 */
[----:B------:R-:W-:-:S02]  /*0060*/  ELECT P0, URZ, PT ;  /* 0x0000000000ff782f */ /* 0x000fc40003800000 */
[----:B---3--:R-:W-:-:S04]  /*0070*/  ISETP.NE.U32.AND P1, PT, RZ, UR6, PT ;  /* 0x00000006ff007c0c */ /* 0x008fc8000bf25070 */
[----:B------:R-:W-:Y:S01]  /*0080*/  ISETP.NE.AND.EX P2, PT, RZ, UR7, PT, P1 ;  /* 0x00000007ff007c0c */ /* 0x000fe2000bf45310 */
[----:B----4-:R-:W-:Y:S02]  /*0090*/  ULOP3.LUT UR15, UR54, 0x1, URZ, 0xc0, !UPT ;  /* 0x00000001360f7892 */ /* 0x010fe4000f8ec0ff */
[----:B------:R-:W-:Y:S01]  /*00a0*/  ULOP3.LUT UR12, UR54, 0x1, URZ, 0x3c, !UPT ;  /* 0x00000001360c7892 */ /* 0x000fe2000f8e3cff */
[----:B--2---:R-:W-:-:S05]  /*00b0*/  SHF.R.U32.HI R148, RZ, 0x5, R142 ;  /* 0x00000005ff947819 */ /* 0x004fca000001168e */
[----:B------:R-:W2:Y:S02]  /*00c0*/  SHFL.IDX PT, R0, R148, RZ, 0x1f ;  /* 0x00001fff94007589 */ /* 0x000ea400000e0000 */
[----:B--2---:R-:W-:Y:S02]  /*00d0*/  R2UR UR11, R0 ;  /* 0x00000000000b72ca */ /* 0x004fe400000e0000 */
[----:B-1----:R-:W-:Y:S05]  /*00e0*/  @P2 BRA `(.L_x_0) ;  /* 0x00000000002c2947 */ /* 0x002fea0003800000 */
[----:B------:R-:W1:Y:S02]  /*00f0*/  LDCU.64 UR4, c[0x0][0x888] ;  /* 0x00011100ff0477ac */ /* 0x000e640008000a00 */
[----:B-1----:R-:W-:-:S04]  /*0100*/  UISETP.NE.U32.AND UP0, UPT, UR4, URZ, UPT ;  /* 0x000000ff0400728c */ /* 0x002fc8000bf05070 */
[----:B------:R-:W-:-:S09]  /*0110*/  UISETP.NE.AND.EX UP0, UPT, UR5, URZ, UPT, UP0 ;  /* 0x000000ff0500728c */ /* 0x000fd2000bf05300 */
[----:B------:R-:W-:Y:S05]  /*0120*/  BRA.U !UP0, `(.L_x_1) ;  /* 0x0000000108107547 */ /* 0x000fea000b800000 */
[----:B------:R-:W1:Y:S02]  /*0130*/  LDC.64 R72, c[0x0][0x888] ;  /* 0x00022200ff487b82 */ /* 0x000e640000000a00 */
[----:B-1----:R1:W5:Y:S01]  /*0140*/  LDG.E R72, desc[UR52][R72.64] ;  /* 0x0000003448487981 */ /* 0x002362000c1e1900 */
[----:B------:R-:W-:Y:S01]  /*0150*/  HFMA2 R147, -RZ, RZ, 0, 5.9604644775390625e-08 ;  /* 0x00000001ff937431 */ /* 0x000fe200000001ff */
[----:B------:R-:W-:Y:S05]  /*0160*/  BRA `(.L_x_0) ;  /* 0x00000000000c7947 */ /* 0x000fea0003800000 */
.L_x_1:
[----:B------:R-:W1:Y:S01]  /*0170*/  LDCU UR4, c[0x0][0x880] ;  /* 0x00011000ff0477ac */ /* 0x000e620008000800 */
[----:B------:R-:W-:Y:S01]  /*0180*/  HFMA2 R147, -RZ, RZ, 0, 5.9604644775390625e-08 ;  /* 0x00000001ff937431 */ /* 0x000fe200000001ff */
[----:B-1----:R-:W-:-:S07]  /*0190*/  MOV R72, UR4 ;  /* 0x0000000400487c02 */ /* 0x002fce0008000f00 */
.L_x_0:
[----:B------:R-:W2:Y:S02]  /*01a0*/  LDCU.64 UR4, c[0x0][0x8b0] ;  /* 0x00011600ff0477ac */ /* 0x000ea40008000a00 */
[----:B--2---:R-:W-:-:S04]  /*01b0*/  UISETP.NE.U32.AND UP0, UPT, UR4, URZ, UPT ;  /* 0x000000ff0400728c */ /* 0x004fc8000bf05070 */
[----:B------:R-:W-:-:S09]  /*01c0*/  UISETP.NE.AND.EX UP0, UPT, UR5, URZ, UPT, UP0 ;  /* 0x000000ff0500728c */ /* 0x000fd2000bf05300 */
[----:B------:R-:W-:Y:S05]  /*01d0*/  BRA.U UP0, `(.L_x_2) ;  /* 0x0000000100247547 */ /* 0x000fea000b800000 */
[----:B------:R-:W2:Y:S02]  /*01e0*/  LDCU.64 UR4, c[0x0][0x8a8] ;  /* 0x00011500ff0477ac */ /* 0x000ea40008000a00 */
[----:B--2---:R-:W-:-:S04]  /*01f0*/  UISETP.NE.U32.AND UP0, UPT, UR4, URZ, UPT ;  /* 0x000000ff0400728c */ /* 0x004fc8000bf05070 */
[----:B------:R-:W-:-:S09]  /*0200*/  UISETP.NE.AND.EX UP0, UPT, UR5, URZ, UPT, UP0 ;  /* 0x000000ff0500728c */ /* 0x000fd2000bf05300 */
[----:B------:R-:W-:Y:S05]  /*0210*/  BRA.U !UP0, `(.L_x_3) ;  /* 0x00000001080c7547 */ /* 0x000fea000b800000 */
[----:B------:R-:W2:Y:S02]  /*0220*/  LDC.64 R70, c[0x0][0x8a8] ;  /* 0x00022a00ff467b82 */ /* 0x000ea40000000a00 */
[----:B--2---:R2:W5:Y:S01]  /*0230*/  LDG.E R70, desc[UR52][R70.64] ;  /* 0x0000003446467981 */ /* 0x004562000c1e1900 */
[----:B------:R-:W-:Y:S05]  /*0240*/  BRA `(.L_x_2) ;  /* 0x0000000000087947 */ /* 0x000fea0003800000 */
.L_x_3:
[----:B------:R-:W2:Y:S02]  /*0250*/  LDCU UR4, c[0x0][0x8a0] ;  /* 0x00011400ff0477ac */ /* 0x000ea40008000800 */
[----:B--2---:R-:W-:Y:S02]  /*0260*/  MOV R70, UR4 ;  /* 0x0000000400467c02 */ /* 0x004fe40008000f00 */
.L_x_2:
[----:B------:R-:W-:Y:S01]  /*0270*/  IMAD.U32 R0, RZ, RZ, UR11 ;  /* 0x0000000bff007e24 */ /* 0x000fe2000f8e00ff */
[----:B------:R-:W-:Y:S04]  /*0280*/  BSSY.RECONVERGENT B0, `(.L_x_4) ;  /* 0x000000c000007945 */ /* 0x000fe80003800200 */
[C---:B------:R-:W-:Y:S02]  /*0290*/  ISETP.NE.OR P3, PT, R0.reuse, 0x1, !P0 ;  /* 0x000000010000780c */ /* 0x040fe40004765670 */
[----:B------:R-:W-:-:S11]  /*02a0*/  ISETP.NE.OR P2, PT, R0, 0x3, !P0 ;  /* 0x000000030000780c */ /* 0x000fd60004745670 */
[----:B------:R-:W-:Y:S05]  /*02b0*/  @P3 BRA `(.L_x_5) ;  /* 0x0000000000203947 */ /* 0x000fea0003800000 */
[----:B------:R-:W3:Y:S02]  /*02c0*/  LDCU.64 UR4, c[0x0][0x348] ;  /* 0x00006900ff0477ac */ /* 0x000ee40008000a00 */
[----:B---3--:R-:W-:Y:S02]  /*02d0*/  UIADD3 UR8, UP1, UPT, UR4, 0x80, URZ ;  /* 0x0000008004087890 */ /* 0x008fe4000ff3e0ff */
[----:B------:R-:W-:Y:S02]  /*02e0*/  UIADD3 UR4, UP0, UPT, UR4, 0x180, URZ ;  /* 0x0000018004047890 */ /* 0x000fe4000ff1e0ff */
[----:B------:R-:W-:Y:S02]  /*02f0*/  UIADD3.X UR9, UPT, UPT, URZ, UR5, URZ, UP1, !UPT ;  /* 0x00000005ff097290 */ /* 0x000fe40008ffe4ff */
[----:B------:R-:W-:-:S07]  /*0300*/  UIADD3.X UR5, UPT, UPT, URZ, UR5, URZ, UP0, !UPT ;  /* 0x00000005ff057290 */ /* 0x000fce00087fe4ff */
[----:B------:R3:W-:Y:S02]  /*0310*/  UTMACCTL.PF [UR8] ;  /* 0x00000000080079b9 */ /* 0x0007e40008040000 */
[----:B------:R3:W-:Y:S02]  /*0320*/  UTMACCTL.PF [UR4] ;  /* 0x00000000040079b9 */ /* 0x0007e40008040000 */
[----:B---3--:R-:W-:Y:S01]  /*0330*/  NOP ;  /* 0x0000000000007918 */ /* 0x008fe20000000000 */
.L_x_5:
[----:B------:R-:W-:Y:S05]  /*0340*/  BSYNC.RECONVERGENT B0 ;  /* 0x0000000000007941 */ /* 0x000fea0003800200 */
.L_x_4:
[----:B------:R-:W-:Y:S04]  /*0350*/  BSSY.RECONVERGENT B0, `(.L_x_6) ;  /* 0x000000a000007945 */ /* 0x000fe80003800200 */
        /* <DEDUP_REMOVED lines=9> */
.L_x_7:
[----:B------:R-:W-:Y:S05]  /*03f0*/  BSYNC.RECONVERGENT B0 ;  /* 0x0000000000007941 */ /* 0x000fea0003800200 */
.L_x_6:
[----:B------:R-:W3:Y:S01]  /*0400*/  LDCU.64 UR4, c[0x0][0x888] ;  /* 0x00011100ff0477ac */ /* 0x000ee20008000a00 */
[----:B------:R-:W-:Y:S01]  /*0410*/  ISETP.NE.AND.EX P1, PT, RZ, UR7, PT, P1 ;  /* 0x00000007ff007c0c */ /* 0x000fe2000bf25310 */
[----:B------:R-:W-:Y:S01]  /*0420*/  UPLOP3.LUT UP4, UPT, UPT, UPT, UPT, 0x80, 0x8 ;  /* 0x000000000008789c */ /* 0x000fe20003f8f070 */
[----:B---3--:R-:W-:-:S04]  /*0430*/  ISETP.NE.U32.AND P2, PT, RZ, UR4, PT ;  /* 0x00000004ff007c0c */ /* 0x008fc8000bf45070 */
[----:B------:R-:W-:-:S13]  /*0440*/  ISETP.NE.AND.EX P2, PT, RZ, UR5, PT, P2 ;  /* 0x00000005ff007c0c */ /* 0x000fda000bf45320 */
[----:B------:R-:W-:Y:S05]  /*0450*/  @P2 BRA P1, `(.L_x_8) ;  /* 0x0000000000282947 */ /* 0x000fea0000800000 */
[----:B-----5:R-:W-:Y:S01]  /*0460*/  R2UR UR8, R72 ;  /* 0x00000000480872ca */ /* 0x020fe200000e0000 */
[----:B------:R-:W-:Y:S02]  /*0470*/  UISETP.NE.U32.AND UP0, UPT, UR6, URZ, UPT ;  /* 0x000000ff0600728c */ /* 0x000fe4000bf05070 */
[----:B------:R-:W-:Y:S02]  /*0480*/  UISETP.NE.U32.AND UP1, UPT, UR4, URZ, UPT ;  /* 0x000000ff0400728c */ /* 0x000fe4000bf25070 */
[----:B------:R-:W-:Y:S02]  /*0490*/  UISETP.NE.AND.EX UP2, UPT, UR7, URZ, UPT, UP0 ;  /* 0x000000ff0700728c */ /* 0x000fe4000bf45300 */
[----:B------:R-:W-:-:S04]  /*04a0*/  UISETP.NE.AND.EX UP0, UPT, UR5, URZ, UPT, UP1 ;  /* 0x000000ff0500728c */ /* 0x000fc8000bf05310 */
[----:B------:R-:W-:Y:S02]  /*04b0*/  USEL UR4, URZ, 0xffffffff, UP0 ;  /* 0xffffffffff047887 */ /* 0x000fe40008000000 */
[----:B------:R-:W-:-:S04]  /*04c0*/  UISETP.NE.AND UP1, UPT, UR8, URZ, UPT ;  /* 0x000000ff0800728c */ /* 0x000fc8000bf25270 */
[----:B------:R-:W-:-:S04]  /*04d0*/  @!UP2 USEL UR4, URZ, 0xffffffff, UP1 ;  /* 0xffffffffff04a887 */ /* 0x000fc80008800000 */
[----:B------:R-:W-:-:S04]  /*04e0*/  ULOP3.LUT UR4, UR4, 0x1, URZ, 0xc0, !UPT ;  /* 0x0000000104047892 */ /* 0x000fc8000f8ec0ff */
[----:B------:R-:W-:-:S11]  /*04f0*/  UISETP.NE.U32.AND UP4, UPT, UR4, 0x1, UPT ;  /* 0x000000010400788c */ /* 0x000fd6000bf85070 */
.L_x_8:
[----:B------:R-:W3:Y:S01]  /*0500*/  SHFL.IDX PT, R0, R148, RZ, 0x1f ;  /* 0x00001fff94007589 */ /* 0x000ee200000e0000 */
[----:B------:R-:W-:-:S04]  /*0510*/  UISETP.NE.AND UP0, UPT, UR11, 0x2, UPT ;  /* 0x000000020b00788c */ /* 0x000fc8000bf05270 */
[----:B------:R-:W-:Y:S02]  /*0520*/  UISETP.EQ.AND UP1, UPT, UR15, URZ, !UP0 ;  /* 0x000000ff0f00728c */ /* 0x000fe4000c722270 */
[----:B------:R-:W-:-:S04]  /*0530*/  USEL UR26, URZ, 0x1, UP0 ;  /* 0x00000001ff1a7887 */ /* 0x000fc80008000000 */
[----:B------:R-:W-:Y:S02]  /*0540*/  PLOP3.LUT P3, PT, P0, PT, UP1, 0x80, 0x8 ;  /* 0x000000000008781c */ /* 0x000fe4000076f018 */
[----:B---3--:R-:W-:-:S13]  /*0550*/  ISETP.NE.AND P1, PT, R0, RZ, PT ;  /* 0x000000ff0000720c */ /* 0x008fda0003f25270 */
[----:B------:R-:W-:Y:S05]  /*0560*/  @P1 BRA `(.L_x_9) ;  /* 0x0000000400881947 */ /* 0x000fea0003800000 */
[----:B------:R-:W-:Y:S01]  /*0570*/  ELECT P1, URZ, PT ;  /* 0x0000000000ff782f */ /* 0x000fe20003820000 */
[----:B------:R-:W-:-:S12]  /*0580*/  BSSY.RECONVERGENT B0, `(.L_x_9) ;  /* 0x0000060000007945 */ /* 0x000fd80003800200 */
[----:B------:R-:W-:Y:S05]  /*0590*/  @!P1 BRA `(.L_x_10) ;  /* 0x0000000400789947 */ /* 0x000fea0003800000 */
[----:B------:R-:W-:Y:S01]  /*05a0*/  UMOV UR6, 0x400 ;  /* 0x0000040000067882 */ /* 0x000fe20000000000 */
[----:B------:R-:W-:Y:S01]  /*05b0*/  UMOV UR5, 0x1 ;  /* 0x0000000100057882 */ /* 0x000fe20000000000 */
[----:B------:R-:W-:Y:S01]  /*05c0*/  UMOV UR4, 0x4 ;  /* 0x0000000400047882 */ /* 0x000fe20000000000 */
[----:B------:R-:W-:Y:S02]  /*05d0*/  ULEA UR6, UR54, UR6, 0x18 ;  /* 0x0000000636067291 */ /* 0x000fe4000f8ec0ff */
[----:B------:R-:W-:-:S04]  /*05e0*/  UIADD3 UR8, UPT, UPT, -UR5, 0x100000, URZ ;  /* 0x0010000005087890 */ /* 0x000fc8000fffe1ff */
[----:B------:R-:W-:Y:S02]  /*05f0*/  USHF.L.U32 UR9, UR8, 0xb, URZ ;  /* 0x0000000b08097899 */ /* 0x000fe400080006ff */
[----:B------:R-:W-:Y:S02]  /*0600*/  USHF.L.U32 UR8, UR8, 0x1, URZ ;  /* 0x0000000108087899 */ /* 0x000fe400080006ff */
[----:B------:R-:W-:-:S04]  /*0610*/  UIADD3 UR4, UPT, UPT, -UR4, 0x100000, URZ ;  /* 0x0010000004047890 */ /* 0x000fc8000fffe1ff */
[----:B------:R-:W-:Y:S02]  /*0620*/  USHF.L.U32 UR5, UR4, 0xb, URZ ;  /* 0x0000000b04057899 */ /* 0x000fe400080006ff */
[----:B------:R-:W-:Y:S01]  /*0630*/  USHF.L.U32 UR4, UR4, 0x1, URZ ;  /* 0x0000000104047899 */ /* 0x000fe200080006ff */
[----:B------:R-:W3:Y:S03]  /*0640*/  FENCE.VIEW.ASYNC.S ;  /* 0x00000000000073c6 */ /* 0x000ee60000000000 */
[----:B---3--:R3:W4:Y:S08]  /*0650*/  SYNCS.EXCH.64 URZ, [UR6], UR8 ;  /* 0x0000000806ff75b2 */ /* 0x0087300008000100 */
[----:B------:R3:W1:Y:S01]  /*0660*/  SYNCS.EXCH.64 URZ, [UR6+0x148], UR4 ;  /* 0x0001480406ff75b2 */ /* 0x0006620008000100 */
        /* <DEDUP_REMOVED lines=79> */
[----:B------:R3:W1:Y:S02]  /*0b60*/  SYNCS.EXCH.64 URZ, [UR6+0x288], UR4 ;  /* 0x0002880406ff75b2 */ /* 0x0006640008000100 */
[----:B---34-:R-:W-:Y:S01]  /*0b70*/  NOP ;  /* 0x0000000000007918 */ /* 0x018fe20000000000 */
.L_x_10:
[----:B------:R-:W-:Y:S05]  /*0b80*/  BSYNC.RECONVERGENT B0 ;  /* 0x0000000000007941 */ /* 0x000fea0003800200 */
.L_x_9:
[----:B------:R-:W3:Y:S01]  /*0b90*/  SHFL.IDX PT, R0, R148, RZ, 0x1f ;  /* 0x00001fff94007589 */ /* 0x000ee200000e0000 */
[----:B------:R-:W-:Y:S01]  /*0ba0*/  NOP ;  /* 0x0000000000007918 */ /* 0x000fe20000000000 */
[----:B---3--:R-:W-:-:S13]  /*0bb0*/  ISETP.NE.AND P1, PT, R0, 0x1, PT ;  /* 0x000000010000780c */ /* 0x008fda0003f25270 */
[----:B------:R-:W-:Y:S05]  /*0bc0*/  @P1 BRA `(.L_x_11) ;  /* 0x00000000003c1947 */ /* 0x000fea0003800000 */
        /* <DEDUP_REMOVED lines=10> */
[----:B------:R-:W-:Y:S01]  /*0c70*/  ELECT P1, URZ, PT ;  /* 0x0000000000ff782f */ /* 0x000fe20003820000 */
[----:B------:R-:W3:Y:S02]  /*0c80*/  FENCE.VIEW.ASYNC.S ;  /* 0x00000000000073c6 */ /* 0x000ee40000000000 */
[----:B---3--:R3:W4:Y:S08]  /*0c90*/  SYNCS.EXCH.64 URZ, [UR6+0x290], UR8 ;  /* 0x0002900806ff75b2 */ /* 0x0087300008000100 */
[----:B------:R3:W1:Y:S01]  /*0ca0*/  SYNCS.EXCH.64 URZ, [UR6+0x298], UR4 ;  /* 0x0002980406ff75b2 */ /* 0x0006620008000100 */
[----:B------:R-:W-:Y:S01]  /*0cb0*/  NOP ;  /* 0x0000000000007918 */ /* 0x000fe20000000000 */
.L_x_11:
[----:B------:R-:W2:Y:S01]  /*0cc0*/  SHFL.IDX PT, R0, R148, RZ, 0x1f ;  /* 0x00001fff94007589 */ /* 0x000ea200000e0000 */
[----:B------:R-:W-:Y:S01]  /*0cd0*/  NOP ;  /* 0x0000000000007918 */ /* 0x000fe20000000000 */
[----:B--2---:R-:W-:-:S13]  /*0ce0*/  ISETP.NE.AND P1, PT, R0, 0x3, PT ;  /* 0x000000030000780c */ /* 0x004fda0003f25270 */
[----:B------:R-:W-:Y:S05]  /*0cf0*/  @P1 BRA `(.L_x_12) ;  /* 0x00000000002c1947 */ /* 0x000fea0003800000 */
[----:B---3--:R-:W-:Y:S01]  /*0d00*/  UMOV UR5, 0x400 ;  /* 0x0000040000057882 */ /* 0x008fe20000000000 */
[----:B------:R-:W-:Y:S01]  /*0d10*/  UMOV UR4, 0x20 ;  /* 0x0000002000047882 */ /* 0x000fe20000000000 */
[----:B------:R-:W-:Y:S02]  /*0d20*/  ULEA UR5, UR54, UR5, 0x18 ;  /* 0x0000000536057291 */ /* 0x000fe4000f8ec0ff */
[----:B------:R-:W-:-:S04]  /*0d30*/  UIADD3 UR6, UPT, UPT, -UR4, 0x100000, URZ ;  /* 0x0010000004067890 */ /* 0x000fc8000fffe1ff */
[----:B------:R-:W-:Y:S02]  /*0d40*/  USHF.L.U32 UR7, UR6, 0xb, URZ ;  /* 0x0000000b06077899 */ /* 0x000fe400080006ff */
[----:B------:R-:W-:Y:S01]  /*0d50*/  USHF.L.U32 UR6, UR6, 0x1, URZ ;  /* 0x0000000106067899 */ /* 0x000fe200080006ff */
[----:B------:R-:W-:Y:S01]  /*0d60*/  ELECT P1, URZ, PT ;  /* 0x0000000000ff782f */ /* 0x000fe20003820000 */
[----:B------:R-:W2:Y:S10]  /*0d70*/  FENCE.VIEW.ASYNC.S ;  /* 0x00000000000073c6 */ /* 0x000eb40000000000 */
[----:B--2---:R2:W3:Y:S01]  /*0d80*/  SYNCS.EXCH.64 URZ, [UR5+0x2a0], UR6 ;  /* 0x0002a00605ff75b2 */ /* 0x0044e20008000100 */
[----:B------:R2:W1:Y:S01]  /*0d90*/  SYNCS.EXCH.64 URZ, [UR5+0x2a8], UR6 ;  /* 0x0002a80605ff75b2 */ /* 0x0004620008000100 */
[----:B------:R-:W-:Y:S01]  /*0da0*/  NOP ;  /* 0x0000000000007918 */ /* 0x000fe20000000000 */
.L_x_12:
[----:B------:R-:W4:Y:S01]  /*0db0*/  SHFL.IDX PT, R0, R148, RZ, 0x1f ;  /* 0x00001fff94007589 */ /* 0x000f2200000e0000 */
[----:B------:R-:W-:Y:S01]  /*0dc0*/  NOP ;  /* 0x0000000000007918 */ /* 0x000fe20000000000 */
[----:B----4-:R-:W-:-:S13]  /*0dd0*/  ISETP.NE.AND P1, PT, R0, 0x4, PT ;  /* 0x000000040000780c */ /* 0x010fda0003f25270 */
[----:B------:R-:W-:Y:S05]  /*0de0*/  @P1 BRA `(.L_x_13) ;  /* 0x0000000000481947 */ /* 0x000fea0003800000 */
[----:B--23--:R-:W-:Y:S01]  /*0df0*/  UMOV UR6, 0x720 ;  /* 0x0000072000067882 */ /* 0x00cfe20000000000 */
[----:B------:R-:W-:Y:S01]  /*0e00*/  UMOV UR5, 0x400 ;  /* 0x0000040000057882 */ /* 0x000fe20000000000 */
[----:B------:R-:W-:Y:S01]  /*0e10*/  USEL UR6, UR6, 0x620, UP4 ;  /* 0x0000062006067887 */ /* 0x000fe2000a000000 */
        /* <DEDUP_REMOVED lines=9> */
[----:B------:R-:W2:Y:S02]  /*0eb0*/  FENCE.VIEW.ASYNC.S ;  /* 0x00000000000073c6 */ /* 0x000ea40000000000 */
[----:B--2---:R4:W2:Y:S08]  /*0ec0*/  SYNCS.EXCH.64 URZ, [UR5+0x2b0], UR8 ;  /* 0x0002b00805ff75b2 */ /* 0x0048b00008000100 */
[----:B------:R4:W3:Y:S01]  /*0ed0*/  SYNCS.EXCH.64 URZ, [UR5+0x2c0], UR6 ;  /* 0x0002c00605ff75b2 */ /* 0x0008e20008000100 */
[----:B------:R4:W1:Y:S01]  /*0ee0*/  SYNCS.EXCH.64 URZ, [UR5+0x2b8], UR8 ;  /* 0x0002b80805ff75b2 */ /* 0x0008620008000100 */
[----:B------:R4:W1:Y:S02]  /*0ef0*/  SYNCS.EXCH.64 URZ, [UR5+0x2c8], UR6 ;  /* 0x0002c80605ff75b2 */ /* 0x0008640008000100 */
[----:B----4-:R-:W-:Y:S01]  /*0f00*/  NOP ;  /* 0x0000000000007918 */ /* 0x010fe20000000000 */
.L_x_13:
[----:B------:R-:W4:Y:S01]  /*0f10*/  SHFL.IDX PT, R0, R148, RZ, 0x1f ;  /* 0x00001fff94007589 */ /* 0x000f2200000e0000 */
[----:B------:R-:W-:Y:S01]  /*0f20*/  NOP ;  /* 0x0000000000007918 */ /* 0x000fe20000000000 */
[----:B----4-:R-:W-:-:S13]  /*0f30*/  ISETP.NE.AND P1, PT, R0, 0x5, PT ;  /* 0x000000050000780c */ /* 0x010fda0003f25270 */
[----:B------:R-:W-:Y:S05]  /*0f40*/  @P1 BRA `(.L_x_14) ;  /* 0x0000000000541947 */ /* 0x000fea0003800000 */
[----:B--23--:R-:W-:Y:S01]  /*0f50*/  UMOV UR6, 0x400 ;  /* 0x0000040000067882 */ /* 0x00cfe20000000000 */
        /* <DEDUP_REMOVED lines=14> */
[----:B------:R4:W1:Y:S01]  /*1040*/  SYNCS.EXCH.64 URZ, [UR6+0x2f8], UR4 ;  /* 0x0002f80406ff75b2 */ /* 0x0008620008000100 */
[----:B------:R4:W1:Y:S01]  /*1050*/  SYNCS.EXCH.64 URZ, [UR6+0x2e0], UR8 ;  /* 0x0002e00806ff75b2 */ /* 0x0008620008000100 */
[----:B------:R4:W1:Y:S01]  /*1060*/  SYNCS.EXCH.64 URZ, [UR6+0x300], UR4 ;  /* 0x0003000406ff75b2 */ /* 0x0008620008000100 */
[----:B------:R4:W1:Y:S01]  /*1070*/  SYNCS.EXCH.64 URZ, [UR6+0x2e8], UR8 ;  /* 0x0002e80806ff75b2 */ /* 0x0008620008000100 */
[----:B------:R4:W1:Y:S02]  /*1080*/  SYNCS.EXCH.64 URZ, [UR6+0x308], UR4 ;  /* 0x0003080406ff75b2 */ /* 0x0008640008000100 */
[----:B----4-:R-:W-:Y:S01]  /*1090*/  NOP ;  /* 0x0000000000007918 */ /* 0x010fe20000000000 */
.L_x_14:
[----:B------:R-:W4:Y:S01]  /*10a0*/  SHFL.IDX PT, R0, R148, RZ, 0x1f ;  /* 0x00001fff94007589 */ /* 0x000f2200000e0000 */
[----:B------:R-:W-:Y:S01]  /*10b0*/  ISETP.NE.OR P0, PT, RZ, UR11, !P0 ;  /* 0x0000000bff007c0c */ /* 0x000fe2000c705670 */
[----:B------:R-:W-:Y:S01]  /*10c0*/  NOP ;  /* 0x0000000000007918 */ /* 0x000fe20000000000 */
[----:B----4-:R-:W-:-:S13]  /*10d0*/  ISETP.NE.AND P1, PT, R0, 0x3, PT ;  /* 0x000000030000780c */ /* 0x010fda0003f25270 */
[----:B------:R-:W-:Y:S05]  /*10e0*/  @P1 BRA `(.L_x_15) ;  /* 0x0000000000341947 */ /* 0x000fea0003800000 */
[----:B--23--:R-:W-:Y:S01]  /*10f0*/  UMOV UR5, 0x400 ;  /* 0x0000040000057882 */ /* 0x00cfe20000000000 */
[----:B------:R-:W-:Y:S01]  /*1100*/  UMOV UR4, 0x20 ;  /* 0x0000002000047882 */ /* 0x000fe20000000000 */
[----:B------:R-:W-:Y:S02]  /*1110*/  ULEA UR5, UR54, UR5, 0x18 ;  /* 0x0000000536057291 */ /* 0x000fe4000f8ec0ff */
[----:B------:R-:W-:-:S04]  /*1120*/  UIADD3 UR6, UPT, UPT, -UR4, 0x100000, URZ ;  /* 0x0010000004067890 */ /* 0x000fc8000fffe1ff */
[----:B------:R-:W-:Y:S02]  /*1130*/  USHF.L.U32 UR7, UR6, 0xb, URZ ;  /* 0x0000000b06077899 */ /* 0x000fe400080006ff */
[----:B------:R-:W-:Y:S01]  /*1140*/  USHF.L.U32 UR6, UR6, 0x1, URZ ;  /* 0x0000000106067899 */ /* 0x000fe200080006ff */
[----:B------:R-:W-:Y:S01]  /*1150*/  ELECT P1, URZ, PT ;  /* 0x0000000000ff782f */ /* 0x000fe20003820000 */
[----:B------:R-:W2:Y:S10]  /*1160*/  FENCE.VIEW.ASYNC.S ;  /* 0x00000000000073c6 */ /* 0x000eb40000000000 */
[----:B--2---:R4:W2:Y:S01]  /*1170*/  SYNCS.EXCH.64 URZ, [UR5+0x310], UR6 ;  /* 0x0003100605ff75b2 */ /* 0x0048a20008000100 */
[----:B------:R4:W3:Y:S01]  /*1180*/  SYNCS.EXCH.64 URZ, [UR5+0x320], UR6 ;  /* 0x0003200605ff75b2 */ /* 0x0008e20008000100 */
[----:B------:R4:W1:Y:S01]  /*1190*/  SYNCS.EXCH.64 URZ, [UR5+0x318], UR6 ;  /* 0x0003180605ff75b2 */ /* 0x0008620008000100 */
[----:B------:R4:W1:Y:S02]  /*11a0*/  SYNCS.EXCH.64 URZ, [UR5+0x328], UR6 ;  /* 0x0003280605ff75b2 */ /* 0x0008640008000100 */
[----:B----4-:R-:W-:Y:S01]  /*11b0*/  NOP ;  /* 0x0000000000007918 */ /* 0x010fe20000000000 */
.L_x_15:
[----:B------:R-:W-:Y:S01]  /*11c0*/  VOTEU.ALL UP0, P0 ;  /* 0x0000000000ff7886 */ /* 0x000fe20000000000 */
[----:B--23--:R-:W-:Y:S01]  /*11d0*/  UMOV UR6, 0x20 ;  /* 0x0000002000067882 */ /* 0x00cfe20000000000 */
[----:B------:R-:W2:Y:S01]  /*11e0*/  LDCU UR5, c[0x0][0x36c] ;  /* 0x00006d80ff0577ac */ /* 0x000ea20008000800 */
[----:B------:R-:W-:Y:S01]  /*11f0*/  NOP ;  /* 0x0000000000007918 */ /* 0x000fe20000000000 */
[----:B------:R-:W-:Y:S01]  /*1200*/  LOP3.LUT R0, R142, 0x1f, RZ, 0xc0, !PT ;  /* 0x0000001f8e007812 */ /* 0x000fe200078ec0ff */
[----:B------:R-:W-:Y:S01]  /*1210*/  @!UP0 UMOV UR4, 0x400 ;  /* 0x0000040000048882 */ /* 0x000fe20000000000 */
[----:B------:R-:W-:-:S04]  /*1220*/  @!UP0 UIADD3 UR6, UPT, UPT, -UR6, 0x100000, URZ ;  /* 0x0010000006068890 */ /* 0x000fc8000fffe1ff */
[----:B------:R-:W-:Y:S02]  /*1230*/  @!UP0 USHF.L.U32 UR7, UR6, 0xb, URZ ;  /* 0x0000000b06078899 */ /* 0x000fe400080006ff */
[----:B------:R-:W-:Y:S02]  /*1240*/  @!UP0 USHF.L.U32 UR6, UR6, 0x1, URZ ;  /* 0x0000000106068899 */ /* 0x000fe400080006ff */
[----:B------:R-:W-:Y:S01]  /*1250*/  @!UP0 ULEA UR4, UR54, UR4, 0x18 ;  /* 0x0000000436048291 */ /* 0x000fe2000f8ec0ff */
[----:B------:R-:W-:Y:S01]  /*1260*/  VOTEU.ALL UP0, P0 ;  /* 0x0000000000ff7886 */ /* 0x000fe20000000000 */
[----:B------:R-:W-:Y:S02]  /*1270*/  UISETP.NE.AND UP5, UPT, UR11, URZ, UPT ;  /* 0x000000ff0b00728c */ /* 0x000fe4000bfa5270 */
[----:B--2---:R-:W-:Y:S01]  /*1280*/  UISETP.EQ.U32.AND UP6, UPT, UR5, 0x1, UPT ;  /* 0x000000010500788c */ /* 0x004fe2000bfc2070 */
[----:B------:R-:W2:Y:S07]  /*1290*/  FENCE.VIEW.ASYNC.S ;  /* 0x00000000000073c6 */ /* 0x000eae0000000000 */
[----:B--2---:R2:W3:Y:S01]  /*12a0*/  @!UP0 SYNCS.EXCH.64 URZ, [UR4+0x330], UR6 ;  /* 0x0003300604ff85b2 */ /* 0x0044e20008000100 */
[----:B------:R-:W-:Y:S05]  /*12b0*/  BRA.U !UP6, `(.L_x_16) ;  /* 0x000000010e087547 */ /* 0x000fea000b800000 */
[----:B-1-3--:R-:W-:Y:S01]  /*12c0*/  UCGABAR_ARV ;  /* 0x00000000000079c7 */ /* 0x00afe20008000000 */
[----:B------:R-:W-:Y:S05]  /*12d0*/  BRA `(.L_x_17) ;  /* 0x0000000000047947 */ /* 0x000fea0003800000 */
.L_x_16:
[----:B-1-3--:R-:W-:Y:S01]  /*12e0*/  NOP ;  /* 0x0000000000007918 */ /* 0x00afe20000000000 */
.L_x_17:
[----:B------:R-:W1:Y:S01]  /*12f0*/  S2UR UR10, SR_CTAID.X ;  /* 0x00000000000a79c3 */ /* 0x000e620000002500 */
[----:B------:R-:W-:-:S05]  /*1300*/  CS2R.32 R3, SR_CgaSize ;  /* 0x0000000000037805 */ /* 0x000fca0000008a00 */
[----:B------:R-:W-:-:S05]  /*1310*/  IMAD R3, R3, -0xa0, RZ ;  /* 0xffffff6003037824 */ /* 0x000fca00078e02ff */
[----:B------:R-:W-:-:S14]  /*1320*/  R2UR UR5, R3 ;  /* 0x00000000030572ca */ /* 0x000fdc00000e0000 */
[----:B------:R-:W3:Y:S01]  /*1330*/  LDCU UR5, c[0x0][UR5+0x2b0] ;  /* 0x00005600050577ac */ /* 0x000ee20008000800 */
[----:B------:R-:W-:-:S05]  /*1340*/  CS2R.32 R3, SR_CgaSize ;  /* 0x0000000000037805 */ /* 0x000fca0000008a00 */
[----:B------:R-:W-:-:S05]  /*1350*/  IMAD R3, R3, -0xa0, RZ ;  /* 0xffffff6003037824 */ /* 0x000fca00078e02ff */
[----:B--2---:R-:W-:-:S14]  /*1360*/  R2UR UR4, R3 ;  /* 0x00000000030472ca */ /* 0x004fdc00000e0000 */
[----:B------:R-:W2:Y:S01]  /*1370*/  LDCU UR4, c[0x0][UR4+0x2b4] ;  /* 0x00005680040477ac */ /* 0x000ea20008000800 */
[----:B------:R-:W4:Y:S01]  /*1380*/  S2UR UR51, SR_CTAID.Y ;  /* 0x00000000003379c3 */ /* 0x000f220000002600 */
[----:B------:R-:W-:-:S05]  /*1390*/  CS2R.32 R3, SR_CgaSize ;  /* 0x0000000000037805 */ /* 0x000fca0000008a00 */
[----:B------:R-:W-:-:S05]  /*13a0*/  IMAD R3, R3, -0xa0, RZ ;  /* 0xffffff6003037824 */ /* 0x000fca00078e02ff */
[----:B------:R-:W-:-:S14]  /*13b0*/  R2UR UR6, R3 ;  /* 0x00000000030672ca */ /* 0x000fdc00000e0000 */
[----:B------:R-:W2:Y:S01]  /*13c0*/  LDCU UR6, c[0x0][UR6+0x2a0] ;  /* 0x00005400060677ac */ /* 0x000ea20008000800 */
[----:B------:R-:W-:Y:S01]  /*13d0*/  UISETP.GT.U32.AND UP0, UPT, UR15, 0xffff, UPT ;  /* 0x0000ffff0f00788c */ /* 0x000fe2000bf04070 */
[----:B------:R-:W2:Y:S01]  /*13e0*/  LDCU UR17, c[0x0][0xb24] ;  /* 0x00016480ff1177ac */ /* 0x000ea20008000800 */
[----:B------:R-:W2:Y:S01]  /*13f0*/  LDCU UR37, c[0x0][0xb24] ;  /* 0x00016480ff2577ac */ /* 0x000ea20008000800 */
[----:B------:R-:W2:Y:S01]  /*1400*/  LDCU UR16, c[0x0][0xb30] ;  /* 0x00016600ff1077ac */ /* 0x000ea20008000800 */
[----:B-1----:R-:W-:Y:S01]  /*1410*/  I2FP.F32.U32 R3, UR10 ;  /* 0x0000000a00037c45 */ /* 0x002fe20008201000 */
[----:B------:R-:W-:-:S04]  /*1420*/  USHF.L.U32 UR18, UR54, 0x9, URZ ;  /* 0x0000000936127899 */ /* 0x000fc800080006ff */
[----:B---3--:R-:W-:Y:S01]  /*1430*/  FMUL R3, R3, UR5 ;  /* 0x0000000503037c20 */ /* 0x008fe20008400000 */
[----:B------:R-:W-:-:S05]  /*1440*/  CS2R.32 R2, SR_CgaSize ;  /* 0x0000000000027805 */ /* 0x000fca0000008a00 */
[----:B------:R-:W-:-:S05]  /*1450*/  IMAD R2, R2, -0xa0, RZ ;  /* 0xffffff6002027824 */ /* 0x000fca00078e02ff */
[----:B------:R-:W-:-:S14]  /*1460*/  R2UR UR5, R2 ;  /* 0x00000000020572ca */ /* 0x000fdc00000e0000 */
[----:B------:R-:W1:Y:S01]  /*1470*/  LDCU UR5, c[0x0][UR5+0x2a4] ;  /* 0x00005480050577ac */ /* 0x000e620008000800 */
[----:B----4-:R-:W-:Y:S01]  /*1480*/  I2FP.F32.U32 R2, UR51 ;  /* 0x0000003300027c45 */ /* 0x010fe20008201000 */
[----:B------:R-:W-:Y:S01]  /*1490*/  UMOV UR13, 0x55 ;  /* 0x00000055000d7882 */ /* 0x000fe20000000000 */
[----:B------:R-:W3:Y:S03]  /*14a0*/  F2I.U32.TRUNC.NTZ R3, R3 ;  /* 0x0000000300037305 */ /* 0x000ee6000020f000 */
[----:B--2---:R-:W-:Y:S01]  /*14b0*/  FMUL R2, R2, UR4 ;  /* 0x0000000402027c20 */ /* 0x004fe20008400000 */
[----:B------:R-:W-:-:S04]  /*14c0*/  USEL UR4, UR15, 0xffff, !UP0 ;  /* 0x0000ffff0f047887 */ /* 0x000fc8000c000000 */
[----:B------:R-:W-:Y:S01]  /*14d0*/  ULOP3.LUT UR4, UR4, 0xffff, URZ, 0xc0, !UPT ;  /* 0x0000ffff04047892 */ /* 0x000fe2000f8ec0ff */
[----:B------:R-:W2:Y:S01]  /*14e0*/  F2I.U32.TRUNC.NTZ R2, R2 ;  /* 0x0000000200027305 */ /* 0x000ea2000020f000 */
[----:B---3--:R-:W-:Y:S02]  /*14f0*/  R2UR UR49, R3 ;  /* 0x00000000033172ca */ /* 0x008fe400000e0000 */
[----:B------:R-:W-:Y:S02]  /*1500*/  PRMT R3, RZ, 0x7610, R3 ;  /* 0x00007610ff037816 */ /* 0x000fe40000000003 */
[----:B--2---:R-:W-:Y:S02]  /*1510*/  R2UR UR48, R2 ;  /* 0x00000000023072ca */ /* 0x004fe400000e0000 */
[----:B------:R-:W-:-:S07]  /*1520*/  PRMT R2, RZ, 0x7610, R2 ;  /* 0x00007610ff027816 */ /* 0x000fce0000000002 */
[----:B------:R-:W-:-:S04]  /*1530*/  UIADD3 UR49, UPT, UPT, -UR49, URZ, URZ ;  /* 0x000000ff31317290 */ /* 0x000fc8000fffe1ff */
[----:B------:R-:W-:Y:S02]  /*1540*/  UIMAD UR49, UR6, UR49, UR10 ;  /* 0x00000031063172a4 */ /* 0x000fe4000f8e020a */
[----:B------:R-:W-:-:S04]  /*1550*/  UIADD3 UR48, UPT, UPT, -UR48, URZ, URZ ;  /* 0x000000ff30307290 */ /* 0x000fc8000fffe1ff */
[----:B-1----:R-:W-:Y:S01]  /*1560*/  UIMAD UR48, UR5, UR48, UR51 ;  /* 0x00000030053072a4 */ /* 0x002fe2000f8e0233 */
[----:B------:R-:W-:Y:S11]  /*1570*/  BRA.U UP5, `(.L_x_18) ;  /* 0x00000001055c7547 */ /* 0x000ff6000b800000 */
[----:B------:R-:W-:Y:S02]  /*1580*/  UISETP.GT.U32.AND UP0, UPT, UR49, 0x1, UPT ;  /* 0x000000013100788c */ /* 0x000fe4000bf04070 */
[----:B------:R-:W-:Y:S02]  /*1590*/  ULOP3.LUT UR5, UR49, 0xfffffffe, URZ, 0xc0, !UPT ;  /* 0xfffffffe31057892 */ /* 0x000fe4000f8ec0ff */
[----:B------:R-:W-:Y:S02]  /*15a0*/  UISETP.NE.AND UP3, UPT, UR48, URZ, UP0 ;  /* 0x000000ff3000728c */ /* 0x000fe40008765270 */
[----:B------:R-:W-:Y:S02]  /*15b0*/  UISETP.NE.AND UP2, UPT, UR48, 0x1, UP0 ;  /* 0x000000013000788c */ /* 0x000fe40008745270 */
[----:B------:R-:W-:Y:S02]  /*15c0*/  UISETP.NE.AND UP1, UPT, UR48, 0x2, UP0 ;  /* 0x000000023000788c */ /* 0x000fe40008725270 */
[----:B------:R-:W-:-:S02]  /*15d0*/  UISETP.NE.AND UP0, UPT, UR48, 0x3, UP0 ;  /* 0x000000033000788c */ /* 0x000fc40008705270 */
[----:B------:R-:W-:Y:S02]  /*15e0*/  USEL UR7, URZ, 0x1, UP3 ;  /* 0x00000001ff077887 */ /* 0x000fe40009800000 */
[----:B------:R-:W-:Y:S02]  /*15f0*/  USEL UR6, URZ, 0x4, UP2 ;  /* 0x00000004ff067887 */ /* 0x000fe40009000000 */
[----:B------:R-:W-:Y:S02]  /*1600*/  USEL UR14, URZ, 0x10, UP1 ;  /* 0x00000010ff0e7887 */ /* 0x000fe40008800000 */
[----:B------:R-:W-:Y:S02]  /*1610*/  USEL UR9, URZ, 0x40, UP0 ;  /* 0x00000040ff097887 */ /* 0x000fe40008000000 */
[----:B------:R-:W-:Y:S02]  /*1620*/  USEL UR8, URZ, 0x2, UP3 ;  /* 0x00000002ff087887 */ /* 0x000fe40009800000 */
[----:B------:R-:W-:-:S02]  /*1630*/  UIADD3 UR14, UPT, UPT, UR14, UR6, UR7 ;  /* 0x000000060e0e7290 */ /* 0x000fc4000fffe007 */
[----:B------:R-:W-:Y:S02]  /*1640*/  USEL UR6, URZ, 0x20, UP1 ;  /* 0x00000020ff067887 */ /* 0x000fe40008800000 */
[----:B------:R-:W-:Y:S02]  /*1650*/  USEL UR7, URZ, 0x8, UP2 ;  /* 0x00000008ff077887 */ /* 0x000fe40009000000 */
[----:B------:R-:W-:Y:S02]  /*1660*/  UIADD3 UR8, UPT, UPT, UR8, UR9, UR14 ;  /* 0x0000000908087290 */ /* 0x000fe4000fffe00e */
[----:B------:R-:W-:Y:S02]  /*1670*/  ULEA UR5, UR48, UR5, 0x1 ;  /* 0x0000000530057291 */ /* 0x000fe4000f8e08ff */
[----:B------:R-:W-:Y:S02]  /*1680*/  USEL UR9, URZ, 0x80, UP0 ;  /* 0x00000080ff097887 */ /* 0x000fe40008000000 */
[----:B------:R-:W-:-:S03]  /*1690*/  UIADD3 UR7, UPT, UPT, UR6, UR7, UR8 ;  /* 0x0000000706077290 */ /* 0x000fc6000fffe008 */
[----:B------:R-:W-:Y:S01]  /*16a0*/  UMOV UR6, 0x3 ;  /* 0x0000000300067882 */ /* 0x000fe20000000000 */
[----:B------:R-:W-:Y:S02]  /*16b0*/  UIADD3 UR7, UPT, UPT, UR7, UR9, URZ ;  /* 0x0000000907077290 */ /* 0x000fe4000fffe0ff */
[----:B------:R-:W-:-:S04]  /*16c0*/  USHF.L.U32 UR5, UR6, UR5, URZ ;  /* 0x0000000506057299 */ /* 0x000fc800080006ff */
[----:B------:R-:W-:Y:S02]  /*16d0*/  MOV R3, UR7 ;  /* 0x0000000700037c02 */ /* 0x000fe40008000f00 */
[----:B------:R-:W-:-:S07]  /*16e0*/  MOV R2, UR5 ;  /* 0x0000000500027c02 */ /* 0x000fce0008000f00 */
.L_x_18:
[----:B------:R-:W1:Y:S01]  /*16f0*/  S2UR UR36, SR_CTAID.Z ;  /* 0x00000000002479c3 */ /* 0x000e620000002700 */
[----:B------:R-:W-:Y:S02]  /*1700*/  UISETP.GE.AND UP0, UPT, UR17, 0x1, UPT ;  /* 0x000000011100788c */ /* 0x000fe4000bf06270 */
[----:B------:R-:W-:Y:S02]  /*1710*/  UISETP.NE.AND UP3, UPT, UR11, 0x2, UPT ;  /* 0x000000020b00788c */ /* 0x000fe4000bf65270 */
[----:B------:R-:W-:Y:S02]  /*1720*/  ULOP3.LUT UR14, UR18, 0xc00, URZ, 0xc0, !UPT ;  /* 0x00000c00120e7892 */ /* 0x000fe4000f8ec0ff */
[----:B------:R-:W-:Y:S01]  /*1730*/  USHF.L.U32 UR13, UR13, UR4, URZ ;  /* 0x000000040d0d7299 */ /* 0x000fe200080006ff */
[----:B------:R-:W-:Y:S02]  /*1740*/  UMOV UR50, UR10 ;  /* 0x0000000a00327c82 */ /* 0x000fe40008000000 */
[----:B------:R-:W-:Y:S09]  /*1750*/  BRA.U !UP0, `(.L_x_19) ;  /* 0x0000000108b87547 */ /* 0x000ff2000b800000 */
[----:B------:R-:W2:Y:S01]  /*1760*/  LDCU.128 UR4, c[0x0][0xb10] ;  /* 0x00016200ff0477ac */ /* 0x000ea20008000c00 */
[----:B------:R-:W3:Y:S01]  /*1770*/  LDCU UR20, c[0x0][0x370] ;  /* 0x00006e00ff1477ac */ /* 0x000ee20008000800 */
[----:B------:R-:W4:Y:S01]  /*1780*/  LDCU UR19, c[0x0][0x374] ;  /* 0x00006e80ff1377ac */ /* 0x000f220008000800 */
[----:B------:R-:W1:Y:S01]  /*1790*/  LDCU UR50, c[0x0][0xb0c] ;  /* 0x00016180ff3277ac */ /* 0x000e620008000800 */
[----:B------:R-:W3:Y:S01]  /*17a0*/  LDCU UR18, c[0x0][0xb20] ;  /* 0x00016400ff1277ac */ /* 0x000ee20008000800 */
[----:B------:R-:W3:Y:S01]  /*17b0*/  LDCU.64 UR8, c[0x0][0xb28] ;  /* 0x00016500ff0877ac */ /* 0x000ee20008000a00 */
[----:B--2---:R-:W-:Y:S02]  /*17c0*/  UISETP.NE.AND UP0, UPT, UR6, 0x1, UPT ;  /* 0x000000010600788c */ /* 0x004fe4000bf05270 */
[----:B----4-:R-:W-:Y:S02]  /*17d0*/  UIMAD.WIDE.U32 UR24, UR19, UR7, URZ ;  /* 0x00000007131872a5 */ /* 0x010fe4000f8e00ff */
[----:B------:R-:W-:-:S02]  /*17e0*/  UISETP.NE.AND UP2, UPT, UR17, 0x1, UPT ;  /* 0x000000011100788c */ /* 0x000fc4000bf45270 */
[----:B-1----:R-:W-:Y:S02]  /*17f0*/  UISETP.NE.AND UP1, UPT, UR50, 0x1, UPT ;  /* 0x000000013200788c */ /* 0x002fe4000bf25270 */
[----:B------:R-:W-:Y:S02]  /*1800*/  UIMAD.WIDE.U32 UR28, UR51, UR7, URZ ;  /* 0x00000007331c72a5 */ /* 0x000fe4000f8e00ff */
[----:B---3--:R-:W-:Y:S01]  /*1810*/  UIMAD.WIDE.U32 UR22, UR20, UR4, URZ ;  /* 0x00000004141672a5 */ /* 0x008fe2000f8e00ff */
[----:B------:R-:W-:Y:S01]  /*1820*/  UMOV UR7, UR25 ;  /* 0x0000001900077c82 */ /* 0x000fe20008000000 */
[----:B------:R-:W-:Y:S02]  /*1830*/  UIMAD.WIDE.U32 UR24, UR10, UR4, URZ ;  /* 0x000000040a1872a5 */ /* 0x000fe4000f8e00ff */
[----:B------:R-:W-:-:S03]  /*1840*/  @UP0 USHF.R.U32.HI UR19, URZ, UR18, UR7 ;  /* 0x00000012ff130299 */ /* 0x000fc60008011607 */
[----:B------:R-:W-:Y:S02]  /*1850*/  @UP1 USHF.R.U32.HI UR20, URZ, UR5, UR23 ;  /* 0x00000005ff141299 */ /* 0x000fe40008011617 */
[----:B------:R-:W-:Y:S02]  /*1860*/  UIMAD.WIDE.U32 UR22, UR19, UR8, URZ ;  /* 0x00000008131672a5 */ /* 0x000fe4000f8e00ff */
[----:B------:R-:W-:Y:S02]  /*1870*/  USHF.R.U32.HI UR29, URZ, UR18, UR29 ;  /* 0x00000012ff1d7299 */ /* 0x000fe4000801161d */
[----:B------:R-:W-:Y:S02]  /*1880*/  UIMAD.WIDE.U32 UR30, UR20, UR8, URZ ;  /* 0x00000008141e72a5 */ /* 0x000fe4000f8e00ff */
[----:B------:R-:W-:Y:S02]  /*1890*/  @UP2 USHF.R.U32.HI UR19, URZ, UR9, UR23 ;  /* 0x00000009ff132299 */ /* 0x000fe40008011617 */
[----:B------:R-:W-:-:S02]  /*18a0*/  USHF.R.U32.HI UR25, URZ, UR5, UR25 ;  /* 0x00000005ff197299 */ /* 0x000fc40008011619 */
[----:B------:R-:W-:Y:S02]  /*18b0*/  USEL UR29, UR51, UR29, !UP0 ;  /* 0x0000001d331d7287 */ /* 0x000fe4000c000000 */
[----:B------:R-:W-:Y:S02]  /*18c0*/  @UP2 USHF.R.U32.HI UR20, URZ, UR9, UR31 ;  /* 0x00000009ff142299 */ /* 0x000fe4000801161f */
[----:B------:R-:W-:Y:S02]  /*18d0*/  UIMAD UR19, UR19, UR17, URZ ;  /* 0x00000011131372a4 */ /* 0x000fe4000f8e02ff */
[----:B------:R-:W-:Y:S02]  /*18e0*/  USEL UR25, UR10, UR25, !UP1 ;  /* 0x000000190a197287 */ /* 0x000fe4000c800000 */
[----:B------:R-:W-:Y:S02]  /*18f0*/  UIMAD UR4, UR20, UR17, URZ ;  /* 0x00000011140472a4 */ /* 0x000fe4000f8e02ff */
[----:B------:R-:W-:-:S02]  /*1900*/  UISETP.GE.AND UP0, UPT, UR29, UR19, UPT ;  /* 0x000000131d00728c */ /* 0x000fc4000bf06270 */
[----:B------:R-:W-:Y:S02]  /*1910*/  UIMAD.WIDE.U32 UR22, UR29, UR8, URZ ;  /* 0x000000081d1672a5 */ /* 0x000fe4000f8e00ff */
[----:B------:R-:W-:Y:S02]  /*1920*/  UISETP.GE.OR UP0, UPT, UR25, UR4, UP0 ;  /* 0x000000041900728c */ /* 0x000fe40008706670 */
[----:B------:R-:W-:Y:S02]  /*1930*/  USHF.R.U32.HI UR4, URZ, UR9, UR23 ;  /* 0x00000009ff047299 */ /* 0x000fe40008011617 */
[----:B------:R-:W-:Y:S02]  /*1940*/  UIMAD.WIDE.U32 UR18, UR25, UR8, URZ ;  /* 0x00000008191272a5 */ /* 0x000fe4000f8e00ff */
[----:B------:R-:W-:Y:S02]  /*1950*/  USEL UR4, UR29, UR4, !UP2 ;  /* 0x000000041d047287 */ /* 0x000fe4000d000000 */
[----:B------:R-:W-:-:S02]  /*1960*/  UIADD3 UR5, UPT, UPT, -UR29, URZ, URZ ;  /* 0x000000ff1d057290 */ /* 0x000fc4000fffe1ff */
[----:B------:R-:W-:Y:S02]  /*1970*/  UIADD3 UR8, UPT, UPT, -UR4, URZ, URZ ;  /* 0x000000ff04087290 */ /* 0x000fe4000fffe1ff */
[----:B------:R-:W-:Y:S02]  /*1980*/  @!UP0 USHF.R.U32.HI UR9, URZ, UR9, UR19 ;  /* 0x00000009ff098299 */ /* 0x000fe40008011613 */
[----:B------:R-:W-:Y:S02]  /*1990*/  UIMAD UR8, UR17, UR8, UR29 ;  /* 0x00000008110872a4 */ /* 0x000fe4000f8e021d */
[----:B------:R-:W-:Y:S02]  /*19a0*/  @!UP0 USEL UR9, UR25, UR9, !UP2 ;  /* 0x0000000919098287 */ /* 0x000fe4000d000000 */
[----:B------:R-:W-:Y:S02]  /*19b0*/  UIADD3 UR7, UPT, UPT, -UR25, URZ, URZ ;  /* 0x000000ff19077290 */ /* 0x000fe4000fffe1ff */
[----:B------:R-:W-:-:S02]  /*19c0*/  @!UP0 UIMAD UR8, UR8, UR20, UR9 ;  /* 0x00000014080882a4 */ /* 0x000fc4000f8e0209 */
[----:B------:R-:W-:Y:S02]  /*19d0*/  @!UP0 UIADD3 UR4, UPT, UPT, UR4, -UR9, URZ ;  /* 0x8000000904048290 */ /* 0x000fe4000fffe0ff */
[----:B------:R-:W-:Y:S02]  /*19e0*/  UIMAD UR5, UR6, UR5, UR51 ;  /* 0x00000005060572a4 */ /* 0x000fe4000f8e0233 */
[----:B------:R-:W-:Y:S02]  /*19f0*/  @!UP0 UIMAD UR29, UR4, UR17, UR25 ;  /* 0x00000011041d82a4 */ /* 0x000fe4000f8e0219 */
[----:B------:R-:W-:Y:S01]  /*1a00*/  UIMAD UR7, UR50, UR7, UR10 ;  /* 0x00000007320772a4 */ /* 0x000fe2000f8e020a */
[----:B------:R-:W-:Y:S01]  /*1a10*/  @!UP0 UMOV UR25, UR8 ;  /* 0x0000000800198c82 */ /* 0x000fe20008000000 */
[----:B------:R-:W-:Y:S02]  /*1a20*/  UIMAD UR51, UR29, UR6, UR5 ;  /* 0x000000061d3372a4 */ /* 0x000fe4000f8e0205 */
[----:B------:R-:W-:-:S12]  /*1a30*/  UIMAD UR50, UR25, UR50, UR7 ;  /* 0x00000032193272a4 */ /* 0x000fd8000f8e0207 */
.L_x_19:
[----:B------:R-:W-:-:S09]  /*1a40*/  UISETP.NE.AND UP0, UPT, UR16, 0x1, UPT ;  /* 0x000000011000788c */ /* 0x000fd2000bf05270 */
[----:B------:R-:W-:Y:S05]  /*1a50*/  BRA.U UP0, `(.L_x_20) ;  /* 0x0000000100407547 */ /* 0x000fea000b800000 */
[----:B------:R-:W2:Y:S01]  /*1a60*/  LDCU.128 UR4, c[0x0][0xb10] ;  /* 0x00016200ff0477ac */ /* 0x000ea20008000c00 */
[----:B------:R-:W3:Y:S01]  /*1a70*/  LDCU UR9, c[0x0][0xb0c] ;  /* 0x00016180ff0977ac */ /* 0x000ee20008000800 */
[----:B------:R-:W4:Y:S01]  /*1a80*/  LDCU UR8, c[0x0][0xb20] ;  /* 0x00016400ff0877ac */ /* 0x000f220008000800 */
[----:B--2---:R-:W-:Y:S02]  /*1a90*/  UIMAD.WIDE.U32 UR18, UR50, UR4, URZ ;  /* 0x00000004321272a5 */ /* 0x004fe4000f8e00ff */
[----:B------:R-:W-:Y:S02]  /*1aa0*/  UIMAD.WIDE.U32 UR16, UR51, UR7, URZ ;  /* 0x00000007331072a5 */ /* 0x000fe4000f8e00ff */
[----:B---3--:R-:W-:Y:S02]  /*1ab0*/  UISETP.NE.AND UP1, UPT, UR9, 0x1, UPT ;  /* 0x000000010900788c */ /* 0x008fe4000bf25270 */
[----:B------:R-:W-:Y:S01]  /*1ac0*/  UISETP.NE.AND UP0, UPT, UR6, 0x1, UPT ;  /* 0x000000010600788c */ /* 0x000fe2000bf05270 */
[----:B------:R-:W-:Y:S01]  /*1ad0*/  UMOV UR7, UR19 ;  /* 0x0000001300077c82 */ /* 0x000fe20008000000 */
[----:B----4-:R-:W-:-:S02]  /*1ae0*/  USHF.R.U32.HI UR8, URZ, UR8, UR17 ;  /* 0x00000008ff087299 */ /* 0x010fc40008011611 */
[----:B------:R-:W-:Y:S02]  /*1af0*/  USHF.R.U32.HI UR5, URZ, UR5, UR7 ;  /* 0x00000005ff057299 */ /* 0x000fe40008011607 */
[----:B------:R-:W-:Y:S02]  /*1b00*/  USEL UR8, UR51, UR8, !UP0 ;  /* 0x0000000833087287 */ /* 0x000fe4000c000000 */
[----:B------:R-:W-:-:S04]  /*1b10*/  USEL UR5, UR50, UR5, !UP1 ;  /* 0x0000000532057287 */ /* 0x000fc8000c800000 */
[----:B------:R-:W-:Y:S02]  /*1b20*/  UIADD3 UR4, UPT, UPT, -UR8, UR5, URZ ;  /* 0x0000000508047290 */ /* 0x000fe4000fffe1ff */
[----:B------:R-:W-:Y:S02]  /*1b30*/  UIADD3 UR5, UPT, UPT, UR8, -UR5, URZ ;  /* 0x8000000508057290 */ /* 0x000fe4000fffe0ff */
[----:B------:R-:W-:Y:S02]  /*1b40*/  UIMAD UR51, UR4, UR6, UR51 ;  /* 0x00000006043372a4 */ /* 0x000fe4000f8e0233 */
[----:B------:R-:W-:-:S12]  /*1b50*/  UIMAD UR50, UR5, UR9, UR50 ;  /* 0x00000009053272a4 */ /* 0x000fd8000f8e0232 */
.L_x_20:
[----:B------:R-:W-:Y:S05]  /*1b60*/  BRA.U !UP6, `(.L_x_21) ;  /* 0x000000010e0c7547 */ /* 0x000fea000b800000 */
[----:B------:R-:W-:Y:S01]  /*1b70*/  UCGABAR_WAIT ;  /* 0x0000000000007dc7 */ /* 0x000fe20008000000 */
[----:B------:R-:W-:Y:S01]  /*1b80*/  CCTL.IVALL ;  /* 0x00000000ff00798f */ /* 0x000fe20002000000 */
[----:B------:R-:W-:Y:S05]  /*1b90*/  BRA `(.L_x_22) ;  /* 0x0000000000047947 */ /* 0x000fea0003800000 */
.L_x_21:
[----:B------:R-:W-:Y:S06]  /*1ba0*/  BAR.SYNC.DEFER_BLOCKING 0x0 ;  /* 0x0000000000007b1d */ /* 0x000fec0000010000 */
.L_x_22:
[----:B------:R-:W-:Y:S05]  /*1bb0*/  BRA.U UP3, `(.L_x_23) ;  /* 0x0000002503fc7547 */ /* 0x000fea000b800000 */
[----:B------:R-:W2:Y:S01]  /*1bc0*/  LDCU UR23, c[0x0][0x38c] ;  /* 0x00007180ff1777ac */ /* 0x000ea20008000800 */
[----:B------:R-:W-:Y:S01]  /*1bd0*/  PLOP3.LUT P1, PT, PT, PT, UP4, 0x80, 0x8 ;  /* 0x000000000008781c */ /* 0x000fe20003f2f048 */
[----:B------:R-:W-:Y:S01]  /*1be0*/  IMAD.MOV.U32 R12, RZ, RZ, 0x1 ;  /* 0x00000001ff0c7424 */ /* 0x000fe200078e00ff */
[----:B------:R-:W-:Y:S01]  /*1bf0*/  ISETP.NE.AND P2, PT, R0, RZ, P3 ;  /* 0x000000ff0000720c */ /* 0x000fe20001f45270 */
[----:B------:R-:W-:Y:S01]  /*1c00*/  USHF.L.U32 UR41, UR10, 0x7, URZ ;  /* 0x000000070a297899 */ /* 0x000fe200080006ff */
[----:B------:R-:W-:Y:S01]  /*1c10*/  PLOP3.LUT P1, PT, P1, PT, PT, 0x8, 0x80 ;  /* 0x000000000080781c */ /* 0x000fe20000f2e170 */
[----:B------:R-:W-:Y:S01]  /*1c20*/  USHF.L.U32 UR22, UR10, 0x5, URZ ;  /* 0x000000050a167899 */ /* 0x000fe200080006ff */
[----:B------:R-:W-:Y:S01]  /*1c30*/  CS2R R10, SRZ ;  /* 0x00000000000a7805 */ /* 0x000fe2000001ff00 */
[----:B------:R-:W-:Y:S01]  /*1c40*/  UISETP.NE.AND UP1, UPT, UR11, URZ, UPT ;  /* 0x000000ff0b00728c */ /* 0x000fe2000bf25270 */
[----:B------:R-:W-:Y:S01]  /*1c50*/  IMAD.MOV.U32 R9, RZ, RZ, RZ ;  /* 0x000000ffff097224 */ /* 0x000fe200078e00ff */
[----:B------:R-:W-:Y:S01]  /*1c60*/  ULOP3.LUT UR41, UR41, 0x80, URZ, 0xc0, !UPT ;  /* 0x0000008029297892 */ /* 0x000fe2000f8ec0ff */
[----:B------:R-:W-:Y:S01]  /*1c70*/  IMAD.MOV.U32 R8, RZ, RZ, 0x1 ;  /* 0x00000001ff087424 */ /* 0x000fe200078e00ff */
[----:B------:R-:W3:Y:S01]  /*1c80*/  LDCU UR21, c[0x0][0x370] ;  /* 0x00006e00ff1577ac */ /* 0x000ee20008000800 */
[----:B------:R-:W4:Y:S01]  /*1c90*/  LDCU.64 UR28, c[0x0][0x348] ;  /* 0x00006900ff1c77ac */ /* 0x000f220008000a00 */
[----:B--2---:R-:W-:Y:S01]  /*1ca0*/  UIADD3 UR5, UPT, UPT, UR23, 0x1f, URZ ;  /* 0x0000001f17057890 */ /* 0x004fe2000fffe0ff */
[----:B------:R-:W2:Y:S03]  /*1cb0*/  LDCU UR15, c[0x0][0x374] ;  /* 0x00006e80ff0f77ac */ /* 0x000ea60008000800 */
[----:B------:R-:W-:-:S02]  /*1cc0*/  USHF.R.S32.HI UR4, URZ, 0x1f, UR5 ;  /* 0x0000001fff047899 */ /* 0x000fc40008011405 */
[----:B------:R-:W-:Y:S02]  /*1cd0*/  ULOP3.LUT UR22, UR22, 0x20, URZ, 0xc0, !UPT ;  /* 0x0000002016167892 */ /* 0x000fe4000f8ec0ff */
[----:B------:R-:W-:Y:S02]  /*1ce0*/  ULEA.HI UR25, UR4, UR5, URZ, 0x5 ;  /* 0x0000000504197291 */ /* 0x000fe4000f8f28ff */
[----:B------:R-:W-:Y:S02]  /*1cf0*/  UIADD3 UR4, UPT, UPT, UR23, -0x1, URZ ;  /* 0xffffffff17047890 */ /* 0x000fe4000fffe0ff */
[----:B------:R-:W-:Y:S02]  /*1d00*/  USHF.R.S32.HI UR25, URZ, 0x5, UR25 ;  /* 0x00000005ff197899 */ /* 0x000fe40008011419 */
[----:B------:R-:W-:Y:S02]  /*1d10*/  UISETP.GE.U32.AND UP2, UPT, UR4, -0x3f, UPT ;  /* 0xffffffc10400788c */ /* 0x000fe4000bf46070 */
[----:B------:R-:W-:-:S02]  /*1d20*/  UISETP.LT.U32.AND UP0, UPT, UR25, 0x29, UPT ;  /* 0x000000291900788c */ /* 0x000fc4000bf01070 */
[----:B------:R-:W-:Y:S02]  /*1d30*/  UIADD3 UR23, UPT, UPT, UR23, 0x3e, URZ ;  /* 0x0000003e17177890 */ /* 0x000fe4000fffe0ff */
[----:B------:R-:W-:Y:S02]  /*1d40*/  USEL UR24, UR25, 0x29, UP0 ;  /* 0x0000002919187887 */ /* 0x000fe40008000000 */
[----:B------:R-:W-:Y:S02]  /*1d50*/  USEL UR31, UR26, 0x2, UP1 ;  /* 0x000000021a1f7887 */ /* 0x000fe40008800000 */
[----:B------:R-:W-:Y:S02]  /*1d60*/  UIADD3 UR30, UPT, UPT, UR24, -0x1, URZ ;  /* 0xffffffff181e7890 */ /* 0x000fe4000fffe0ff */
[----:B------:R-:W-:Y:S02]  /*1d70*/  @UP2 UIADD3 UR30, UPT, UPT, UR24, URZ, URZ ;  /* 0x000000ff181e2290 */ /* 0x000fe4000fffe0ff */
[----:B------:R-:W-:-:S02]  /*1d80*/  ULEA.HI UR41, UR14, UR41, URZ, 0x1b ;  /* 0x000000290e297291 */ /* 0x000fc4000f8fd8ff */
[----:B------:R-:W-:Y:S02]  /*1d90*/  UIADD3 UR27, UPT, UPT, UR30, 0x1, URZ ;  /* 0x000000011e1b7890 */ /* 0x000fe4000fffe0ff */
[----:B------:R-:W-:Y:S02]  /*1da0*/  UIADD3 UR42, UPT, UPT, UR25, -UR24, URZ ;  /* 0x80000018192a7290 */ /* 0x000fe4000fffe0ff */
[----:B------:R-:W-:Y:S01]  /*1db0*/  UIADD3 UR30, UPT, UPT, -UR30, URZ, URZ ;  /* 0x000000ff1e1e7290 */ /* 0x000fe2000fffe1ff */
[----:B--234-:R-:W-:-:S11]  /*1dc0*/  UMOV UR40, URZ ;  /* 0x000000ff00287c82 */ /* 0x01cfd60008000000 */
.L_x_43:
[----:B------:R-:W-:Y:S01]  /*1dd0*/  UISETP.NE.AND UP0, UPT, UR54, URZ, UPT ;  /* 0x000000ff3600728c */ /* 0x000fe2000bf05270 */
[----:B------:R-:W2:Y:S08]  /*1de0*/  S2UR UR54, SR_CgaCtaId ;  /* 0x00000000003679c3 */ /* 0x000eb00000008800 */
[----:B------:R-:W-:Y:S05]  /*1df0*/  BRA.U UP0, `(.L_x_24) ;  /* 0x0000000100347547 */ /* 0x000fea000b800000 */
[----:B------:R-:W3:Y:S01]  /*1e00*/  S2R R0, SR_CgaCtaId ;  /* 0x0000000000007919 */ /* 0x000ee20000008800 */
[----:B------:R-:W-:-:S04]  /*1e10*/  MOV R2, 0x400 ;  /* 0x0000040000027802 */ /* 0x000fc80000000f00 */
[----:B---3--:R-:W-:Y:S02]  /*1e20*/  LEA R0, R0, R2, 0x18 ;  /* 0x0000000200007211 */ /* 0x008fe400078ec0ff */
[----:B------:R-:W-:-:S03]  /*1e30*/  SHF.L.U32 R2, R8, 0x1f, RZ ;  /* 0x0000001f08027819 */ /* 0x000fc600000006ff */
[----:B------:R-:W-:-:S04]  /*1e40*/  IMAD R0, R9, 0x8, R0 ;  /* 0x0000000809007824 */ /* 0x000fc800078e0200 */
[----:B------:R-:W3:Y:S02]  /*1e50*/  SYNCS.PHASECHK.TRANS64.TRYWAIT P0, [R0+URZ+0x320], R2 ;  /* 0x00032002000075a7 */ /* 0x000ee400080011ff */
[----:B---3--:R-:W-:Y:S05]  /*1e60*/  @!P0 BRA `(.L_x_25) ;  /* 0x0000006c00c48947 */ /* 0x008fea0003800000 */
.L_x_151:
[----:B------:R-:W-:Y:S01]  /*1e70*/  VIADD R9, R9, 0x1 ;  /* 0x0000000109097836 */ /* 0x000fe20000000000 */
[----:B------:R3:W-:Y:S04]  /*1e80*/  SYNCS.ARRIVE.TRANS64.A1T0 RZ, [R0+URZ+0x310], RZ ;  /* 0x000310ff00ff79a7 */ /* 0x0007e800081000ff */
[----:B------:R-:W-:-:S04]  /*1e90*/  ISETP.NE.AND P0, PT, R9, 0x2, PT ;  /* 0x000000020900780c */ /* 0x000fc80003f05270 */
[----:B------:R-:W-:Y:S02]  /*1ea0*/  SEL R9, R9, RZ, P0 ;  /* 0x000000ff09097207 */ /* 0x000fe40000000000 */
[----:B---3--:R-:W-:-:S04]  /*1eb0*/  SEL R0, RZ, 0x1, P0 ;  /* 0x00000001ff007807 */ /* 0x008fc80000000000 */
[----:B------:R-:W-:-:S07]  /*1ec0*/  LOP3.LUT R8, R8, R0, RZ, 0x3c, !PT ;  /* 0x0000000008087212 */ /* 0x000fce00078e3cff */
.L_x_24:
[----:B------:R-:W-:Y:S01]  /*1ed0*/  UMOV UR26, 0x400 ;  /* 0x00000400001a7882 */ /* 0x000fe20000000000 */
[----:B------:R-:W-:Y:S01]  /*1ee0*/  UISETP.GE.U32.AND UP0, UPT, UR23, 0x3f, UPT ;  /* 0x0000003f1700788c */ /* 0x000fe2000bf06070 */
[----:B------:R-:W-:Y:S01]  /*1ef0*/  SHF.L.U32 R0, R12, 0x1f, RZ ;  /* 0x0000001f0c007819 */ /* 0x000fe200000006ff */
[----:B--2---:R-:W-:Y:S02]  /*1f00*/  ULEA UR26, UR54, UR26, 0x18 ;  /* 0x0000001a361a7291 */ /* 0x004fe4000f8ec0ff */
[----:B------:R-:W-:Y:S02]  /*1f10*/  ULEA.HI UR35, UR50, UR50, URZ, 0x1 ;  /* 0x0000003232237291 */ /* 0x000fe4000f8f08ff */
[----:B------:R-:W-:Y:S02]  /*1f20*/  ULEA UR4, UR40, UR26, 0x3 ;  /* 0x0000001a28047291 */ /* 0x000fe4000f8e18ff */
[----:B------:R-:W-:Y:S02]  /*1f30*/  USHF.L.U32 UR35, UR35, 0x7, URZ ;  /* 0x0000000723237899 */ /* 0x000fe400080006ff */
[----:B------:R-:W-:-:S02]  /*1f40*/  ULEA UR11, UR51, UR22, 0x6 ;  /* 0x00000016330b7291 */ /* 0x000fc4000f8e30ff */
[----:B------:R-:W-:-:S03]  /*1f50*/  ULOP3.LUT UR35, UR35, 0xffffff00, URZ, 0xc0, !UPT ;  /* 0xffffff0023237892 */ /* 0x000fc6000f8ec0ff */
[----:B------:R2:W3:Y:S01]  /*1f60*/  SYNCS.PHASECHK.TRANS64.TRYWAIT P0, [UR4+0x148], R0 ;  /* 0x00014800ff0075a7 */ /* 0x0004e20008001104 */
[----:B------:R-:W-:Y:S01]  /*1f70*/  UIADD3 UR35, UPT, UPT, UR41, UR35, URZ ;  /* 0x0000002329237290 */ /* 0x000fe2000fffe0ff */
[----:B------:R-:W-:Y:S01]  /*1f80*/  UMOV UR4, URZ ;  /* 0x000000ff00047c82 */ /* 0x000fe20008000000 */
[----:B------:R-:W-:Y:S10]  /*1f90*/  BRA.U !UP0, `(.L_x_26) ;  /* 0x0000000108c47547 */ /* 0x000ff4000b800000 */
[----:B------:R-:W-:Y:S01]  /*1fa0*/  UMOV UR5, UR30 ;  /* 0x0000001e00057c82 */ /* 0x000fe20008000000 */
[----:B------:R-:W-:Y:S01]  /*1fb0*/  UMOV UR7, UR40 ;  /* 0x0000002800077c82 */ /* 0x000fe20008000000 */
[----:B------:R-:W-:-:S05]  /*1fc0*/  UMOV UR34, URZ ;  /* 0x000000ff00227c82 */ /* 0x000fca0008000000 */
.L_x_32:
[----:B------:R-:W-:Y:S01]  /*1fd0*/  ULEA UR33, UR7, UR26, 0x3 ;  /* 0x0000001a07217291 */ /* 0x000fe2000f8e18ff */
[----:B---3--:R-:W-:Y:S01]  /*1fe0*/  @P3 MOV R2, 0x2800 ;  /* 0x0000280000023802 */ /* 0x008fe20000000f00 */
[----:B-1-34-:R-:W-:Y:S10]  /*1ff0*/  @P0 BRA `(.L_x_27) ;  /* 0x00000000000c0947 */ /* 0x01aff40003800000 */
[----:B------:R-:W-:-:S04]  /*2000*/  SHF.L.U32 R3, R12, 0x1f, RZ ;  /* 0x0000001f0c037819 */ /* 0x000fc800000006ff */
[----:B------:R-:W3:Y:S02]  /*2010*/  SYNCS.PHASECHK.TRANS64.TRYWAIT P0, [UR33+0x148], R3 ;  /* 0x00014803ff0075a7 */ /* 0x000ee40008001121 */
[----:B---3--:R-:W-:Y:S05]  /*2020*/  @!P0 BRA `(.L_x_28) ;  /* 0x0000006c00688947 */ /* 0x008fea0003800000 */
.L_x_27:
[----:B------:R3:W-:Y:S01]  /*2030*/  @P3 SYNCS.ARRIVE.TRANS64 RZ, [UR33], R2 ;  /* 0x00000002ffff39a7 */ /* 0x0007e20008000021 */
[----:B------:R-:W-:Y:S02]  /*2040*/  ULOP3.LUT UR4, UR31, 0x2, URZ, 0xfc, !UPT ;  /* 0x000000021f047892 */ /* 0x000fe4000f8efcff */
[----:B------:R-:W-:Y:S02]  /*2050*/  UIADD3 UR5, UPT, UPT, UR5, 0x1, URZ ;  /* 0x0000000105057890 */ /* 0x000fe4000fffe0ff */
[----:B------:R-:W-:Y:S02]  /*2060*/  UISETP.NE.AND UP0, UPT, UR4, 0x2, UPT ;  /* 0x000000020400788c */ /* 0x000fe4000bf05270 */
[----:B------:R-:W-:-:S07]  /*2070*/  UISETP.NE.AND UP2, UPT, UR5, 0x1, UPT ;  /* 0x000000010500788c */ /* 0x000fce000bf45270 */
[----:B------:R-:W-:Y:S05]  /*2080*/  BRA.U UP0, `(.L_x_29) ;  /* 0x0000000100047547 */ /* 0x000fea000b800000 */
[----:B-1----:R-:W-:Y:S05]  /*2090*/  BPT.TRAP 0x1 ;  /* 0x000000040000795c */ /* 0x002fea0000300000 */
.L_x_29:
[----:B------:R-:W-:Y:S04]  /*20a0*/  BSSY.RECONVERGENT B0, `(.L_x_30) ;  /* 0x0000003000007945 */ /* 0x000fe80003800200 */
[----:B------:R-:W-:Y:S05]  /*20b0*/  @!P2 BRA `(.L_x_31) ;  /* 0x000000000004a947 */ /* 0x000fea0003800000 */
[----:B-1----:R-:W-:Y:S05]  /*20c0*/  BPT.TRAP 0x1 ;  /* 0x000000040000795c */ /* 0x002fea0000300000 */
.L_x_31:
[----:B-1----:R-:W-:Y:S05]  /*20d0*/  BSYNC.RECONVERGENT B0 ;  /* 0x0000000000007941 */ /* 0x002fea0003800200 */
.L_x_30:
[----:B------:R-:W-:Y:S02]  /*20e0*/  UIADD3 UR40, UPT, UPT, UR7, 0x1, URZ ;  /* 0x0000000107287890 */ /* 0x000fe4000fffe0ff */
[----:B------:R-:W-:Y:S02]  /*20f0*/  ULEA UR32, UR7, UR14, 0xc ;  /* 0x0000000e07207291 */ /* 0x000fe4000f8e60ff */
[----:B------:R-:W-:Y:S02]  /*2100*/  UISETP.NE.AND UP0, UPT, UR40, 0x29, UPT ;  /* 0x000000292800788c */ /* 0x000fe4000bf05270 */
[----:B------:R-:W-:Y:S02]  /*2110*/  UIADD3 UR44, UP1, UPT, UR28, 0x80, URZ ;  /* 0x000000801c2c7890 */ /* 0x000fe4000ff3e0ff */
[----:B------:R-:W-:Y:S02]  /*2120*/  USEL UR6, URZ, 0x1, UP0 ;  /* 0x00000001ff067887 */ /* 0x000fe40008000000 */
[----:B------:R-:W-:-:S02]  /*2130*/  USEL UR40, UR40, URZ, UP0 ;  /* 0x000000ff28287287 */ /* 0x000fc40008000000 */
[----:B------:R-:W-:Y:S02]  /*2140*/  ULEA UR8, UR7, UR26, 0xa ;  /* 0x0000001a07087291 */ /* 0x000fe4000f8e50ff */
[----:B------:R-:W-:Y:S01]  /*2150*/  UIADD3 UR18, UP0, UPT, UR28, 0x180, URZ ;  /* 0x000001801c127890 */ /* 0x000fe2000ff1e0ff */
[----:B------:R-:W-:Y:S01]  /*2160*/  LOP3.LUT R12, R12, UR6, RZ, 0x3c, !PT ;  /* 0x000000060c0c7c12 */ /* 0x000fe2000f8e3cff */
[----:B------:R-:W-:Y:S02]  /*2170*/  ULEA UR4, UR40, UR26, 0x3 ;  /* 0x0000001a28047291 */ /* 0x000fe4000f8e18ff */
[----:B------:R-:W-:Y:S01]  /*2180*/  ULOP3.LUT UR33, UR33, 0xfefffff8, URZ, 0xc0, !UPT ;  /* 0xfefffff821217892 */ /* 0x000fe2000f8ec0ff */
[----:B--2---:R-:W-:Y:S01]  /*2190*/  SHF.L.U32 R0, R12, 0x1f, RZ ;  /* 0x0000001f0c007819 */ /* 0x004fe200000006ff */
[----:B------:R-:W-:Y:S02]  /*21a0*/  UIADD3.X UR45, UPT, UPT, URZ, UR29, URZ, UP1, !UPT ;  /* 0x0000001dff2d7290 */ /* 0x000fe40008ffe4ff */
[----:B------:R-:W-:-:S02]  /*21b0*/  UIADD3 UR32, UPT, UPT, UR26, 0x4600, UR32 ;  /* 0x000046001a207890 */ /* 0x000fc4000fffe020 */
[----:B------:R-:W-:Y:S01]  /*21c0*/  UPRMT UR6, URZ, 0x5410, UR13 ;  /* 0x00005410ff067896 */ /* 0x000fe2000800000d */
[----:B------:R4:W1:Y:S01]  /*21d0*/  SYNCS.PHASECHK.TRANS64.TRYWAIT P0, [UR4+0x148], R0 ;  /* 0x00014800ff0075a7 */ /* 0x0008620008001104 */
[----:B------:R-:W-:Y:S02]  /*21e0*/  UIADD3 UR8, UPT, UPT, UR8, 0x2d600, URZ ;  /* 0x0002d60008087890 */ /* 0x000fe4000fffe0ff */
[----:B------:R-:W-:Y:S01]  /*21f0*/  UIADD3.X UR19, UPT, UPT, URZ, UR29, URZ, UP0, !UPT ;  /* 0x0000001dff137290 */ /* 0x000fe200087fe4ff */
[----:B------:R-:W-:Y:S01]  /*2200*/  UMOV UR16, 0x0 ;  /* 0x0000000000107882 */ /* 0x000fe20000000000 */
[----:B------:R-:W-:Y:S01]  /*2210*/  UMOV UR17, 0x10000000 ;  /* 0x1000000000117882 */ /* 0x000fe20000000000 */
[----:B------:R-:W-:Y:S01]  /*2220*/  UMOV UR10, UR34 ;  /* 0x00000022000a7c82 */ /* 0x000fe20008000000 */
[----:B------:R-:W-:Y:S01]  /*2230*/  UMOV UR12, UR36 ;  /* 0x00000024000c7c82 */ /* 0x000fe20008000000 */
[----:B------:R-:W-:Y:S01]  /*2240*/  UMOV UR9, UR33 ;  /* 0x0000002100097c82 */ /* 0x000fe20008000000 */
[----:B------:R2:W-:Y:S01]  /*2250*/  UTMALDG.3D.MULTICAST.2CTA [UR32], [UR44], UR6, desc[UR16] ;  /* 0x000010202c0073b4 */ /* 0x0005e20008211806 */
[----:B------:R-:W-:Y:S01]  /*2260*/  UMOV UR4, UR27 ;  /* 0x0000001b00047c82 */ /* 0x000fe20008000000 */
[----:B------:R-:W-:Y:S01]  /*2270*/  UMOV UR7, UR40 ;  /* 0x0000002800077c82 */ /* 0x000fe20008000000 */
[----:B------:R4:W-:Y:S01]  /*2280*/  UTMALDG.3D.2CTA [UR8], [UR18], desc[UR16] ;  /* 0x00001008120075b4 */ /* 0x0009e20008211000 */
[----:B--2---:R-:W-:Y:S01]  /*2290*/  UIADD3 UR34, UPT, UPT, UR34, 0x20, URZ ;  /* 0x0000002022227890 */ /* 0x004fe2000fffe0ff */
[----:B------:R-:W-:Y:S11]  /*22a0*/  BRA.U UP2, `(.L_x_32) ;  /* 0xfffffffd02487547 */ /* 0x000ff6000b83ffff */
.L_x_26:
[----:B------:R-:W-:Y:S01]  /*22b0*/  ULEA UR5, UR40, UR26, 0x3 ;  /* 0x0000001a28057291 */ /* 0x000fe2000f8e18ff */
[----:B--2-4-:R-:W-:Y:S01]  /*22c0*/  SHF.L.U32 R0, R12, 0x1f, RZ ;  /* 0x0000001f0c007819 */ /* 0x014fe200000006ff */
[----:B------:R-:W-:Y:S01]  /*22d0*/  @!P1 SYNCS.ARRIVE.TRANS64.A1T0 RZ, [UR26+0x2a8], RZ ;  /* 0x0002a8ffffff99a7 */ /* 0x000fe2000810001a */
[----:B------:R-:W-:-:S06]  /*22e0*/  UISETP.GT.AND UP0, UPT, UR25, UR24, UPT ;  /* 0x000000181900728c */ /* 0x000fcc000bf04270 */
[----:B-1-3--:R1:W2:Y:S03]  /*22f0*/  SYNCS.PHASECHK.TRANS64.TRYWAIT P0, [UR5+0x148], R0 ;  /* 0x00014800ff0075a7 */ /* 0x00a2a60008001105 */
[----:B------:R-:W-:Y:S05]  /*2300*/  BRA.U !UP0, `(.L_x_33) ;  /* 0x0000000108c47547 */ /* 0x000fea000b800000 */
[----:B------:R-:W-:Y:S01]  /*2310*/  UIADD3 UR5, UPT, UPT, UR42, UR4, URZ ;  /* 0x000000042a057290 */ /* 0x000fe2000fffe0ff */
[----:B------:R-:W-:-:S11]  /*2320*/  UMOV UR7, UR40 ;  /* 0x0000002800077c82 */ /* 0x000fd60008000000 */
.L_x_39:
[----:B------:R-:W-:Y:S01]  /*2330*/  ULEA UR17, UR7, UR26, 0x3 ;  /* 0x0000001a07117291 */ /* 0x000fe2000f8e18ff */
[----:B--2---:R-:W-:Y:S01]  /*2340*/  @P3 MOV R2, 0x2800 ;  /* 0x0000280000023802 */ /* 0x004fe20000000f00 */
[----:B--2-4-:R-:W-:Y:S10]  /*2350*/  @P0 BRA `(.L_x_34) ;  /* 0x00000000000c0947 */ /* 0x014ff40003800000 */
[----:B------:R-:W-:-:S04]  /*2360*/  SHF.L.U32 R3, R12, 0x1f, RZ ;  /* 0x0000001f0c037819 */ /* 0x000fc800000006ff */
[----:B------:R-:W2:Y:S02]  /*2370*/  SYNCS.PHASECHK.TRANS64.TRYWAIT P0, [UR17+0x148], R3 ;  /* 0x00014803ff0075a7 */ /* 0x000ea40008001111 */
[----:B--2---:R-:W-:Y:S05]  /*2380*/  @!P0 BRA `(.L_x_35) ;  /* 0x0000006800a88947 */ /* 0x004fea0003800000 */
.L_x_34:
[----:B------:R2:W-:Y:S01]  /*2390*/  @P3 SYNCS.ARRIVE.TRANS64 RZ, [UR17], R2 ;  /* 0x00000002ffff39a7 */ /* 0x0005e20008000011 */
[----:B------:R-:W-:-:S04]  /*23a0*/  ULOP3.LUT UR6, UR31, 0x2, URZ, 0xfc, !UPT ;  /* 0x000000021f067892 */ /* 0x000fc8000f8efcff */
[----:B------:R-:W-:-:S09]  /*23b0*/  UISETP.NE.AND UP0, UPT, UR6, 0x2, UPT ;  /* 0x000000020600788c */ /* 0x000fd2000bf05270 */
[----:B------:R-:W-:Y:S05]  /*23c0*/  BRA.U UP0, `(.L_x_36) ;  /* 0x0000000100047547 */ /* 0x000fea000b800000 */
[----:B------:R-:W-:Y:S05]  /*23d0*/  BPT.TRAP 0x1 ;  /* 0x000000040000795c */ /* 0x000fea0000300000 */
.L_x_36:
[----:B------:R-:W-:Y:S04]  /*23e0*/  BSSY.RECONVERGENT B0, `(.L_x_37) ;  /* 0x0000003000007945 */ /* 0x000fe80003800200 */
[----:B------:R-:W-:Y:S05]  /*23f0*/  @!P2 BRA `(.L_x_38) ;  /* 0x000000000004a947 */ /* 0x000fea0003800000 */
[----:B------:R-:W-:Y:S05]  /*2400*/  BPT.TRAP 0x1 ;  /* 0x000000040000795c */ /* 0x000fea0000300000 */
.L_x_38:
[----:B------:R-:W-:Y:S05]  /*2410*/  BSYNC.RECONVERGENT B0 ;  /* 0x0000000000007941 */ /* 0x000fea0003800200 */
.L_x_37:
[----:B------:R-:W-:Y:S02]  /*2420*/  UIADD3 UR40, UPT, UPT, UR7, 0x1, URZ ;  /* 0x0000000107287890 */ /* 0x000fe4000fffe0ff */
[----:B------:R-:W-:Y:S02]  /*2430*/  ULEA UR16, UR7, UR14, 0xc ;  /* 0x0000000e07107291 */ /* 0x000fe4000f8e60ff */
[----:B------:R-:W-:Y:S02]  /*2440*/  UISETP.NE.AND UP0, UPT, UR40, 0x29, UPT ;  /* 0x000000292800788c */ /* 0x000fe4000bf05270 */
[----:B------:R-:W-:Y:S02]  /*2450*/  UIADD3 UR46, UP1, UPT, UR28, 0x80, URZ ;  /* 0x000000801c2e7890 */ /* 0x000fe4000ff3e0ff */
[----:B------:R-:W-:Y:S02]  /*2460*/  USEL UR8, URZ, 0x1, UP0 ;  /* 0x00000001ff087887 */ /* 0x000fe40008000000 */
[----:B------:R-:W-:-:S02]  /*2470*/  USEL UR40, UR40, URZ, UP0 ;  /* 0x000000ff28287287 */ /* 0x000fc40008000000 */
[----:B------:R-:W-:Y:S02]  /*2480*/  UIADD3 UR44, UP0, UPT, UR28, 0x180, URZ ;  /* 0x000001801c2c7890 */ /* 0x000fe4000ff1e0ff */
[----:B------:R-:W-:Y:S01]  /*2490*/  ULEA UR6, UR40, UR26, 0x3 ;  /* 0x0000001a28067291 */ /* 0x000fe2000f8e18ff */
[----:B------:R-:W-:Y:S01]  /*24a0*/  LOP3.LUT R12, R12, UR8, RZ, 0x3c, !PT ;  /* 0x000000080c0c7c12 */ /* 0x000fe2000f8e3cff */
[----:B------:R-:W-:Y:S02]  /*24b0*/  ULEA UR8, UR7, UR26, 0xa ;  /* 0x0000001a07087291 */ /* 0x000fe4000f8e50ff */
[----:B------:R-:W-:Y:S01]  /*24c0*/  USHF.L.U32 UR18, UR4, 0x5, URZ ;  /* 0x0000000504127899 */ /* 0x000fe200080006ff */
[----:B-1----:R-:W-:Y:S01]  /*24d0*/  SHF.L.U32 R0, R12, 0x1f, RZ ;  /* 0x0000001f0c007819 */ /* 0x002fe200000006ff */
[----:B------:R-:W-:Y:S02]  /*24e0*/  ULOP3.LUT UR17, UR17, 0xfefffff8, URZ, 0xc0, !UPT ;  /* 0xfefffff811117892 */ /* 0x000fe4000f8ec0ff */
[----:B------:R-:W-:Y:S01]  /*24f0*/  UIADD3 UR16, UPT, UPT, UR26, 0x4600, UR16 ;  /* 0x000046001a107890 */ /* 0x000fe2000fffe010 */
[----:B------:R3:W4:Y:S01]  /*2500*/  SYNCS.PHASECHK.TRANS64.TRYWAIT P0, [UR6+0x148], R0 ;  /* 0x00014800ff0075a7 */ /* 0x0007220008001106 */
[----:B------:R-:W-:-:S02]  /*2510*/  UIADD3.X UR47, UPT, UPT, URZ, UR29, URZ, UP1, !UPT ;  /* 0x0000001dff2f7290 */ /* 0x000fc40008ffe4ff */
[----:B------:R-:W-:Y:S02]  /*2520*/  UPRMT UR6, URZ, 0x5410, UR13 ;  /* 0x00005410ff067896 */ /* 0x000fe4000800000d */
[----:B------:R-:W-:Y:S02]  /*2530*/  UIADD3 UR8, UPT, UPT, UR8, 0x2d600, URZ ;  /* 0x0002d60008087890 */ /* 0x000fe4000fffe0ff */
[----:B------:R-:W-:Y:S01]  /*2540*/  UIADD3.X UR45, UPT, UPT, URZ, UR29, URZ, UP0, !UPT ;  /* 0x0000001dff2d7290 */ /* 0x000fe200087fe4ff */
[----:B------:R-:W-:Y:S01]  /*2550*/  UMOV UR32, 0x0 ;  /* 0x0000000000207882 */ /* 0x000fe20000000000 */
[----:B------:R-:W-:Y:S01]  /*2560*/  UMOV UR33, 0x10000000 ;  /* 0x1000000000217882 */ /* 0x000fe20000000000 */
[----:B------:R-:W-:Y:S01]  /*2570*/  UMOV UR19, UR35 ;  /* 0x0000002300137c82 */ /* 0x000fe20008000000 */
[----:B------:R-:W-:Y:S01]  /*2580*/  UMOV UR20, UR36 ;  /* 0x0000002400147c82 */ /* 0x000fe20008000000 */
[----:B------:R-:W-:Y:S01]  /*2590*/  UMOV UR12, UR36 ;  /* 0x00000024000c7c82 */ /* 0x000fe20008000000 */
[----:B------:R-:W-:Y:S01]  /*25a0*/  UMOV UR9, UR17 ;  /* 0x0000001100097c82 */ /* 0x000fe20008000000 */
[----:B------:R-:W-:Y:S01]  /*25b0*/  UMOV UR10, UR18 ;  /* 0x00000012000a7c82 */ /* 0x000fe20008000000 */
[----:B------:R3:W-:Y:S01]  /*25c0*/  UTMALDG.3D.MULTICAST.2CTA [UR16], [UR46], UR6, desc[UR32] ;  /* 0x000020102e0073b4 */ /* 0x0007e20008211806 */
[----:B------:R-:W-:Y:S01]  /*25d0*/  UIADD3 UR4, UPT, UPT, UR4, 0x1, URZ ;  /* 0x0000000104047890 */ /* 0x000fe2000fffe0ff */
[----:B------:R-:W-:-:S03]  /*25e0*/  UMOV UR7, UR40 ;  /* 0x0000002800077c82 */ /* 0x000fc60008000000 */
[----:B------:R-:W-:Y:S01]  /*25f0*/  UISETP.NE.AND UP0, UPT, UR4, UR5, UPT ;  /* 0x000000050400728c */ /* 0x000fe2000bf05270 */
[----:B------:R3:W-:Y:S08]  /*2600*/  UTMALDG.3D.2CTA [UR8], [UR44], desc[UR32] ;  /* 0x000020082c0075b4 */ /* 0x0007f00008211000 */
[----:B---3--:R-:W-:Y:S05]  /*2610*/  BRA.U UP0, `(.L_x_39) ;  /* 0xfffffffd00447547 */ /* 0x008fea000b83ffff */
.L_x_33:
[C---:B------:R-:W-:Y:S01]  /*2620*/  LEA R3, R11.reuse, UR26, 0x3 ;  /* 0x0000001a0b037c11 */ /* 0x040fe2000f8e18ff */
[----:B------:R-:W-:Y:S01]  /*2630*/  NOP ;  /* 0x0000000000007918 */ /* 0x000fe20000000000 */
[----:B-1----:R-:W-:Y:S02]  /*2640*/  SHF.L.U32 R0, R10, 0x1f, RZ ;  /* 0x0000001f0a007819 */ /* 0x002fe400000006ff */
[----:B------:R-:W-:Y:S02]  /*2650*/  LEA R4, R11, UR26, 0x4 ;  /* 0x0000001a0b047c11 */ /* 0x000fe4000f8e20ff */
[----:B--2-4-:R-:W1:Y:S02]  /*2660*/  SYNCS.PHASECHK.TRANS64.TRYWAIT P0, [R3+URZ+0x2b0], R0 ;  /* 0x0002b000030075a7 */ /* 0x014e6400080011ff */
[----:B-1----:R-:W-:Y:S05]  /*2670*/  @!P0 BRA `(.L_x_40) ;  /* 0x0000006800048947 */ /* 0x002fea0003800000 */
.L_x_154:
[----:B------:R-:W2:Y:S01]  /*2680*/  LDS.128 R4, [R4+0x340] ;  /* 0x0003400004047984 */ /* 0x000ea20000000c00 */
[----:B------:R-:W-:Y:S01]  /*2690*/  UISETP.GE.AND UP0, UPT, UR37, 0x1, UPT ;  /* 0x000000012500788c */ /* 0x000fe2000bf06270 */
[----:B------:R-:W-:Y:S01]  /*26a0*/  @!PT LDS RZ, [RZ] ;  /* 0x00000000fffff984 */ /* 0x000fe20000000800 */
[----:B------:R-:W-:Y:S01]  /*26b0*/  @!PT LDS RZ, [RZ] ;  /* 0x00000000fffff984 */ /* 0x000fe20000000800 */
[----:B------:R-:W-:Y:S01]  /*26c0*/  @!PT LDS RZ, [RZ] ;  /* 0x00000000fffff984 */ /* 0x000fe20000000800 */
[----:B------:R-:W-:Y:S01]  /*26d0*/  @!PT LDS RZ, [RZ] ;  /* 0x00000000fffff984 */ /* 0x000fe20000000800 */
[----:B------:R3:W-:Y:S06]  /*26e0*/  MEMBAR.ALL.CTA ;  /* 0x0000000000007992 */ /* 0x0007ec0000008000 */
[----:B---3--:R-:W3:Y:S01]  /*26f0*/  FENCE.VIEW.ASYNC.S ;  /* 0x00000000000073c6 */ /* 0x008ee20000000000 */
[----:B--2---:R-:W-:-:S13]  /*2700*/  LOP3.LUT P0, RZ, R6, 0x1, RZ, 0xc0, !PT ;  /* 0x0000000106ff7812 */ /* 0x004fda000780c0ff */
[----:B---3--:R-:W-:Y:S01]  /*2710*/  VOTEU.ANY UP1, P0 ;  /* 0x0000000000ff7886 */ /* 0x008fe20000020100 */
[----:B------:R-:W-:-:S13]  /*2720*/  PLOP3.LUT P0, PT, PT, PT, UP1, 0x80, 0x8 ;  /* 0x000000000008781c */ /* 0x000fda0003f0f018 */
[----:B-1----:R-:W-:Y:S02]  /*2730*/  @P0 LOP3.LUT R0, R5, 0xffff, RZ, 0xc0, !PT ;  /* 0x0000ffff05000812 */ /* 0x002fe400078ec0ff */
[----:B------:R-:W-:Y:S02]  /*2740*/  @P0 MOV R2, R4 ;  /* 0x0000000400020202 */ /* 0x000fe40000000f00 */
[----:B------:R-:W-:Y:S01]  /*2750*/  @P0 R2UR UR5, R0 ;  /* 0x00000000000502ca */ /* 0x000fe200000e0000 */
[----:B------:R-:W-:Y:S01]  /*2760*/  VIADD R0, R3, 0x2c0 ;  /* 0x000002c003007836 */ /* 0x000fe20000000000 */
[----:B------:R-:W-:Y:S02]  /*2770*/  @P0 SHF.R.U32.HI R4, RZ, 0x10, R5 ;  /* 0x00000010ff040819 */ /* 0x000fe40000011605 */
[----:B------:R-:W-:Y:S02]  /*2780*/  @P0 R2UR UR6, R2 ;  /* 0x00000000020602ca */ /* 0x000fe400000e0000 */
[----:B------:R-:W-:-:S02]  /*2790*/  PRMT R0, RZ, 0x654, R0 ;  /* 0x00000654ff007816 */ /* 0x000fc40000000000 */
[----:B------:R-:W-:Y:S02]  /*27a0*/  @P0 R2UR UR4, R4 ;  /* 0x00000000040402ca */ /* 0x000fe400000e0000 */
[----:B------:R1:W-:Y:S03]  /*27b0*/  SYNCS.ARRIVE.TRANS64.RED.A1T0 RZ, [R0+URZ], RZ ;  /* 0x000000ff00ff79a7 */ /* 0x0003e600081004ff */
[----:B------:R-:W-:-:S04]  /*27c0*/  @UP1 UMOV UR38, UR5 ;  /* 0x0000000500261c82 */ /* 0x000fc80008000000 */
[----:B------:R-:W-:-:S04]  /*27d0*/  @UP1 UMOV UR39, UR6 ;  /* 0x0000000600271c82 */ /* 0x000fc80008000000 */
[----:B------:R-:W-:Y:S01]  /*27e0*/  @UP1 UMOV UR36, UR4 ;  /* 0x0000000400241c82 */ /* 0x000fe20008000000 */
[----:B------:R-:W-:Y:S05]  /*27f0*/  BRA.U !UP0, `(.L_x_41) ;  /* 0x0000000108b87547 */ /* 0x000fea000b800000 */
[----:B------:R-:W2:Y:S01]  /*2800*/  LDCU.128 UR4, c[0x0][0xb10] ;  /* 0x00016200ff0477ac */ /* 0x000ea20008000c00 */
[----:B------:R-:W3:Y:S01]  /*2810*/  LDCU UR10, c[0x0][0xb20] ;  /* 0x00016400ff0a77ac */ /* 0x000ee20008000800 */
[----:B------:R-:W4:Y:S01]  /*2820*/  LDCU UR11, c[0x0][0xb0c] ;  /* 0x00016180ff0b77ac */ /* 0x000f220008000800 */
[----:B------:R-:W1:Y:S01]  /*2830*/  LDCU.64 UR8, c[0x0][0xb28] ;  /* 0x00016500ff0877ac */ /* 0x000e620008000a00 */
[----:B------:R-:W-:Y:S02]  /*2840*/  UISETP.NE.AND UP3, UPT, UR37, 0x1, UPT ;  /* 0x000000012500788c */ /* 0x000fe4000bf65270 */
[----:B--2---:R-:W-:Y:S02]  /*2850*/  UIMAD.WIDE.U32 UR32, UR15, UR7, URZ ;  /* 0x000000070f2072a5 */ /* 0x004fe4000f8e00ff */
[----:B------:R-:W-:Y:S02]  /*2860*/  UIMAD.WIDE.U32 UR16, UR38, UR7, URZ ;  /* 0x00000007261072a5 */ /* 0x000fe4000f8e00ff */
[----:B------:R-:W-:-:S02]  /*2870*/  UIMAD.WIDE.U32 UR18, UR21, UR4, URZ ;  /* 0x00000004151272a5 */ /* 0x000fc4000f8e00ff */
[----:B------:R-:W-:Y:S01]  /*2880*/  UISETP.NE.AND UP0, UPT, UR6, 0x1, UPT ;  /* 0x000000010600788c */ /* 0x000fe2000bf05270 */
[----:B------:R-:W-:Y:S01]  /*2890*/  UMOV UR7, UR33 ;  /* 0x0000002100077c82 */ /* 0x000fe20008000000 */
[----:B----4-:R-:W-:Y:S02]  /*28a0*/  UISETP.NE.AND UP2, UPT, UR11, 0x1, UPT ;  /* 0x000000010b00788c */ /* 0x010fe4000bf45270 */
[----:B---3--:R-:W-:Y:S02]  /*28b0*/  USHF.R.U32.HI UR7, URZ, UR10, UR7 ;  /* 0x0000000aff077299 */ /* 0x008fe40008011607 */
[----:B------:R-:W-:Y:S02]  /*28c0*/  USHF.R.U32.HI UR12, URZ, UR5, UR19 ;  /* 0x00000005ff0c7299 */ /* 0x000fe40008011613 */
[----:B------:R-:W-:Y:S02]  /*28d0*/  USEL UR7, UR15, UR7, !UP0 ;  /* 0x000000070f077287 */ /* 0x000fe4000c000000 */
[----:B------:R-:W-:-:S02]  /*28e0*/  USEL UR12, UR21, UR12, !UP2 ;  /* 0x0000000c150c7287 */ /* 0x000fc4000d000000 */
[----:B-1----:R-:W-:Y:S02]  /*28f0*/  UIMAD.WIDE.U32 UR32, UR7, UR8, URZ ;  /* 0x00000008072072a5 */ /* 0x002fe4000f8e00ff */
        /* <DEDUP_REMOVED lines=30> */
.L_x_41:
[----:B------:R-:W2:Y:S02]  /*2ae0*/  LDCU UR4, c[0x0][0xb30] ;  /* 0x00016600ff0477ac */ /* 0x000ea40008000800 */
[----:B--2---:R-:W-:-:S09]  /*2af0*/  UISETP.NE.AND UP0, UPT, UR4, 0x1, UPT ;  /* 0x000000010400788c */ /* 0x004fd2000bf05270 */
        /* <DEDUP_REMOVED lines=13> */
[----:B------:R-:W-:Y:S02]  /*2bd0*/  UIADD3 UR4, UPT, UPT, UR5, -UR8, URZ ;  /* 0x8000000805047290 */ /* 0x000fe4000fffe0ff */
[----:B------:R-:W-:Y:S02]  /*2be0*/  UIADD3 UR5, UPT, UPT, -UR5, UR8, URZ ;  /* 0x0000000805057290 */ /* 0x000fe4000fffe1ff */
[----:B------:R-:W-:Y:S02]  /*2bf0*/  UIMAD UR38, UR4, UR6, UR38 ;  /* 0x00000006042672a4 */ /* 0x000fe4000f8e0226 */
[----:B------:R-:W-:-:S12]  /*2c00*/  UIMAD UR39, UR5, UR9, UR39 ;  /* 0x00000009052772a4 */ /* 0x000fd8000f8e0227 */
.L_x_42:
[----:B------:R-:W-:Y:S01]  /*2c10*/  VIADD R11, R11, 0x1 ;  /* 0x000000010b0b7836 */ /* 0x000fe20000000000 */
[----:B------:R-:W-:Y:S01]  /*2c20*/  PLOP3.LUT P1, PT, PT, PT, PT, 0x80, 0x8 ;  /* 0x000000000008781c */ /* 0x000fe20003f2f070 */
[----:B------:R-:W-:Y:S02]  /*2c30*/  UIADD3 UR50, UPT, UPT, UR39, UR49, URZ ;  /* 0x0000003127327290 */ /* 0x000fe4000fffe0ff */
[----:B------:R-:W-:Y:S01]  /*2c40*/  UIADD3 UR51, UPT, UPT, UR38, UR48, URZ ;  /* 0x0000003026337290 */ /* 0x000fe2000fffe0ff */
[----:B------:R-:W-:-:S04]  /*2c50*/  ISETP.NE.AND P0, PT, R11, 0x2, PT ;  /* 0x000000020b00780c */ /* 0x000fc80003f05270 */
[----:B-1----:R-:W-:Y:S02]  /*2c60*/  SEL R0, RZ, 0x1, P0 ;  /* 0x00000001ff007807 */ /* 0x002fe40000000000 */
[----:B------:R-:W-:Y:S02]  /*2c70*/  SEL R11, R11, RZ, P0 ;  /* 0x000000ff0b0b7207 */ /* 0x000fe40000000000 */
[----:B------:R-:W-:Y:S01]  /*2c80*/  LOP3.LUT R10, R10, R0, RZ, 0x3c, !PT ;  /* 0x000000000a0a7212 */ /* 0x000fe200078e3cff */
[----:B------:R-:W-:Y:S06]  /*2c90*/  BRA.U UP1, `(.L_x_43) ;  /* 0xfffffff1014c7547 */ /* 0x000fec000b83ffff */
[----:B------:R-:W-:Y:S01]  /*2ca0*/  UIADD3 UR26, UPT, UPT, UR26, 0x148, URZ ;  /* 0x000001481a1a7890 */ /* 0x000fe2000fffe0ff */
[----:B------:R-:W-:-:S03]  /*2cb0*/  SHF.L.U32 R2, R12, 0x1f, RZ ;  /* 0x0000001f0c027819 */ /* 0x000fc600000006ff */
[----:B------:R-:W-:-:S09]  /*2cc0*/  ULEA UR4, UR40, UR26, 0x3 ;  /* 0x0000001a28047291 */ /* 0x000fd2000f8e18ff */
[----:B------:R-:W1:Y:S02]  /*2cd0*/  SYNCS.PHASECHK.TRANS64.TRYWAIT P0, [UR4], R2 ;  /* 0x00000002ff0075a7 */ /* 0x000e640008001104 */
[----:B-1----:R-:W-:Y:S05]  /*2ce0*/  @!P0 BRA `(.L_x_44) ;  /* 0x00000060007c8947 */ /* 0x002fea0003800000 */
.L_x_156:
[----:B------:R-:W-:-:S04]  /*2cf0*/  UIADD3 UR5, UPT, UPT, UR40, 0x1, URZ ;  /* 0x0000000128057890 */ /* 0x000fc8000fffe0ff */
[----:B------:R-:W-:-:S04]  /*2d00*/  UISETP.NE.AND UP0, UPT, UR5, 0x29, UPT ;  /* 0x000000290500788c */ /* 0x000fc8000bf05270 */
[----:B------:R-:W-:Y:S02]  /*2d10*/  USEL UR6, URZ, 0x1, UP0 ;  /* 0x00000001ff067887 */ /* 0x000fe40008000000 */
[----:B------:R-:W-:-:S04]  /*2d20*/  USEL UR5, UR5, URZ, UP0 ;  /* 0x000000ff05057287 */ /* 0x000fc80008000000 */
[----:B------:R-:W-:Y:S01]  /*2d30*/  ULEA UR4, UR5, UR26, 0x3 ;  /* 0x0000001a05047291 */ /* 0x000fe2000f8e18ff */
[----:B-1----:R-:W-:-:S04]  /*2d40*/  LOP3.LUT R2, R12, UR6, RZ, 0x3c, !PT ;  /* 0x000000060c027c12 */ /* 0x002fc8000f8e3cff */
[----:B------:R-:W-:-:S04]  /*2d50*/  SHF.L.U32 R3, R2, 0x1f, RZ ;  /* 0x0000001f02037819 */ /* 0x000fc800000006ff */
[----:B------:R-:W1:Y:S02]  /*2d60*/  SYNCS.PHASECHK.TRANS64.TRYWAIT P0, [UR4], R3 ;  /* 0x00000003ff0075a7 */ /* 0x000e640008001104 */
[----:B-1----:R-:W-:Y:S05]  /*2d70*/  @!P0 BRA `(.L_x_45) ;  /* 0x0000006000708947 */ /* 0x002fea0003800000 */
.L_x_158:
[----:B------:R-:W-:-:S04]  /*2d80*/  UIADD3 UR5, UPT, UPT, UR5, 0x1, URZ ;  /* 0x0000000105057890 */ /* 0x000fc8000fffe0ff */
[----:B------:R-:W-:-:S04]  /*2d90*/  UISETP.NE.AND UP0, UPT, UR5, 0x29, UPT ;  /* 0x000000290500788c */ /* 0x000fc8000bf05270 */
[----:B------:R-:W-:Y:S02]  /*2da0*/  USEL UR6, URZ, 0x1, UP0 ;  /* 0x00000001ff067887 */ /* 0x000fe40008000000 */
[----:B------:R-:W-:-:S04]  /*2db0*/  USEL UR5, UR5, URZ, UP0 ;  /* 0x000000ff05057287 */ /* 0x000fc80008000000 */
[----:B------:R-:W-:Y:S01]  /*2dc0*/  ULEA UR4, UR5, UR26, 0x3 ;  /* 0x0000001a05047291 */ /* 0x000fe2000f8e18ff */
[----:B------:R-:W-:-:S04]  /*2dd0*/  LOP3.LUT R2, R2, UR6, RZ, 0x3c, !PT ;  /* 0x0000000602027c12 */ /* 0x000fc8000f8e3cff */
[----:B-1----:R-:W-:-:S04]  /*2de0*/  SHF.L.U32 R3, R2, 0x1f, RZ ;  /* 0x0000001f02037819 */ /* 0x002fc800000006ff */
[----:B------:R-:W1:Y:S02]  /*2df0*/  SYNCS.PHASECHK.TRANS64.TRYWAIT P0, [UR4], R3 ;  /* 0x00000003ff0075a7 */ /* 0x000e640008001104 */
[----:B-1----:R-:W-:Y:S05]  /*2e00*/  @!P0 BRA `(.L_x_46) ;  /* 0x0000006000648947 */ /* 0x002fea0003800000 */
.L_x_160:
        /* <DEDUP_REMOVED lines=9> */
.L_x_162:
        /* <DEDUP_REMOVED lines=9> */
.L_x_164:
        /* <DEDUP_REMOVED lines=9> */
.L_x_166:
        /* <DEDUP_REMOVED lines=9> */
.L_x_168:
        /* <DEDUP_REMOVED lines=9> */
.L_x_170:
        /* <DEDUP_REMOVED lines=9> */
.L_x_172:
        /* <DEDUP_REMOVED lines=9> */
.L_x_174:
        /* <DEDUP_REMOVED lines=9> */
.L_x_176:
        /* <DEDUP_REMOVED lines=9> */
.L_x_178:
        /* <DEDUP_REMOVED lines=9> */
.L_x_180:
        /* <DEDUP_REMOVED lines=9> */
.L_x_182:
        /* <DEDUP_REMOVED lines=9> */
.L_x_184:
        /* <DEDUP_REMOVED lines=9> */
.L_x_186:
        /* <DEDUP_REMOVED lines=9> */
.L_x_188:
        /* <DEDUP_REMOVED lines=9> */
.L_x_190:
        /* <DEDUP_REMOVED lines=9> */
.L_x_192:
        /* <DEDUP_REMOVED lines=9> */
.L_x_194:
        /* <DEDUP_REMOVED lines=9> */
.L_x_196:
        /* <DEDUP_REMOVED lines=9> */
.L_x_198:
        /* <DEDUP_REMOVED lines=9> */
.L_x_200:
        /* <DEDUP_REMOVED lines=9> */
.L_x_202:
        /* <DEDUP_REMOVED lines=9> */
.L_x_204:
        /* <DEDUP_REMOVED lines=9> */
.L_x_206:
        /* <DEDUP_REMOVED lines=9> */
.L_x_208:
        /* <DEDUP_REMOVED lines=9> */
.L_x_210:
        /* <DEDUP_REMOVED lines=9> */
.L_x_212:
        /* <DEDUP_REMOVED lines=9> */
.L_x_214:
        /* <DEDUP_REMOVED lines=9> */
.L_x_216:
        /* <DEDUP_REMOVED lines=9> */
.L_x_218:
        /* <DEDUP_REMOVED lines=9> */
.L_x_220:
        /* <DEDUP_REMOVED lines=9> */
.L_x_222:
        /* <DEDUP_REMOVED lines=9> */
.L_x_224:
        /* <DEDUP_REMOVED lines=9> */
.L_x_226:
        /* <DEDUP_REMOVED lines=9> */
.L_x_228:
        /* <DEDUP_REMOVED lines=9> */
.L_x_230:
        /* <DEDUP_REMOVED lines=9> */
.L_x_232:
        /* <DEDUP_REMOVED lines=9> */
.L_x_234:
[----:B------:R-:W-:-:S04]  /*42e0*/  UIADD3 UR5, UPT, UPT, UR5, 0x1, URZ ;  /* 0x0000000105057890 */ /* 0x000fc8000fffe0ff */
[----:B------:R-:W-:-:S04]  /*42f0*/  UISETP.NE.AND UP0, UPT, UR5, 0x29, UPT ;  /* 0x000000290500788c */ /* 0x000fc8000bf05270 */
[----:B------:R-:W-:Y:S02]  /*4300*/  USEL UR4, URZ, 0x1, UP0 ;  /* 0x00000001ff047887 */ /* 0x000fe40008000000 */
[----:B------:R-:W-:-:S04]  /*4310*/  USEL UR5, UR5, URZ, UP0 ;  /* 0x000000ff05057287 */ /* 0x000fc80008000000 */
[----:B------:R-:W-:Y:S01]  /*4320*/  ULEA UR5, UR5, UR26, 0x3 ;  /* 0x0000001a05057291 */ /* 0x000fe2000f8e18ff */
[----:B------:R-:W-:-:S04]  /*4330*/  LOP3.LUT R2, R2, UR4, RZ, 0x3c, !PT ;  /* 0x0000000402027c12 */ /* 0x000fc8000f8e3cff */
[----:B------:R-:W-:Y:S01]  /*4340*/  SHF.L.U32 R2, R2, 0x1f, RZ ;  /* 0x0000001f02027819 */ /* 0x000fe200000006ff */
[----:B-1----:R-:W-:-:S07]  /*4350*/  IMAD.U32 R0, RZ, RZ, UR5 ;  /* 0x00000005ff007e24 */ /* 0x002fce000f8e00ff */
.L_x_84:
[----:B-1----:R1:W2:Y:S02]  /*4360*/  SYNCS.PHASECHK.TRANS64.TRYWAIT P0, [R0+URZ], R2 ;  /* 0x00000002000075a7 */ /* 0x0022a400080011ff */
[----:B--2---:R-:W-:Y:S05]  /*4370*/  @!P0 NANOSLEEP.SYNCS 0x989680 ;  /* 0x009896800000895d */ /* 0x004fea0003900000 */
[----:B------:R-:W2:Y:S02]  /*4380*/  @!P0 SYNCS.PHASECHK.TRANS64 P0, [R0+URZ], R2 ;  /* 0x00000002000085a7 */ /* 0x000ea400080010ff */
[----:B--2---:R-:W-:Y:S05]  /*4390*/  @P0 EXIT ;  /* 0x000000000000094d */ /* 0x004fea0003800000 */
[----:B------:R-:W-:Y:S05]  /*43a0*/  BRA `(.L_x_84) ;  /* 0xfffffffc00ec7947 */ /* 0x000fea000383ffff */
.L_x_23:
[----:B------:R-:W-:-:S04]  /*43b0*/  UISETP.NE.AND UP0, UPT, UR54, URZ, UPT ;  /* 0x000000ff3600728c */ /* 0x000fc8000bf05270 */
[----:B------:R-:W-:-:S09]  /*43c0*/  UISETP.NE.OR UP0, UPT, UR11, 0x1, UP0 ;  /* 0x000000010b00788c */ /* 0x000fd20008705670 */
[----:B------:R-:W-:Y:S05]  /*43d0*/  BRA.U UP0, `(.L_x_85) ;  /* 0x0000000500487547 */ /* 0x000fea000b800000 */
[----:B------:R-:W-:Y:S01]  /*43e0*/  ISETP.GE.U32.AND P2, PT, R0, 0x8, PT ;  /* 0x000000080000780c */ /* 0x000fe20003f46070 */
[----:B------:R-:W-:Y:S01]  /*43f0*/  IMAD.MOV.U32 R12, RZ, RZ, 0x1 ;  /* 0x00000001ff0c7424 */ /* 0x000fe200078e00ff */
[----:B------:R-:W-:Y:S02]  /*4400*/  CS2R R10, SRZ ;  /* 0x00000000000a7805 */ /* 0x000fe4000001ff00 */
[----:B------:R-:W-:Y:S01]  /*4410*/  CS2R R8, SRZ ;  /* 0x0000000000087805 */ /* 0x000fe2000001ff00 */
[----:B------:R-:W-:Y:S01]  /*4420*/  UMOV UR4, 0x400 ;  /* 0x0000040000047882 */ /* 0x000fe20000000000 */
[----:B------:R-:W-:Y:S01]  /*4430*/  UMOV UR6, URZ ;  /* 0x000000ff00067c82 */ /* 0x000fe20008000000 */
[----:B------:R-:W-:-:S12]  /*4440*/  ULEA UR54, UR54, UR4, 0x18 ;  /* 0x0000000436367291 */ /* 0x000fd8000f8ec0ff */
.L_x_89:
[----:B------:R-:W-:Y:S02]  /*4450*/  LEA R2, R8, UR54, 0x3 ;  /* 0x0000003608027c11 */ /* 0x000fe4000f8e18ff */
[----:B------:R-:W-:-:S03]  /*4460*/  SHF.L.U32 R4, R9, 0x1f, RZ ;  /* 0x0000001f09047819 */ /* 0x000fc600000006ff */
[----:B------:R-:W-:Y:S01]  /*4470*/  VIADD R5, R2, 0x320 ;  /* 0x0000032002057836 */ /* 0x000fe20000000000 */
[----:B------:R-:W2:Y:S02]  /*4480*/  SYNCS.PHASECHK.TRANS64.TRYWAIT P0, [R2+URZ+0x310], R4 ;  /* 0x00031004020075a7 */ /* 0x000ea400080011ff */
[----:B--2---:R-:W-:Y:S05]  /*4490*/  @!P0 BRA `(.L_x_86) ;  /* 0x0000005800508947 */ /* 0x004fea0003800000 */
.L_x_235:
[----:B------:R-:W-:Y:S01]  /*44a0*/  ULEA UR5, UR6, UR54, 0x3 ;  /* 0x0000003606057291 */ /* 0x000fe2000f8e18ff */
[----:B--2---:R-:W-:Y:S01]  /*44b0*/  PRMT R2, RZ, 0x654, R5 ;  /* 0x00000654ff027816 */ /* 0x004fe20000000005 */
[----:B------:R-:W-:Y:S01]  /*44c0*/  @!P2 IMAD.MOV.U32 R4, RZ, RZ, 0x10 ;  /* 0x00000010ff04a424 */ /* 0x000fe200078e00ff */
[----:B------:R-:W-:Y:S01]  /*44d0*/  SHF.L.U32 R5, R12, 0x1f, RZ ;  /* 0x0000001f0c057819 */ /* 0x000fe200000006ff */
[----:B------:R-:W-:Y:S01]  /*44e0*/  UIADD3 UR4, UPT, UPT, UR5, 0x2b0, URZ ;  /* 0x000002b005047890 */ /* 0x000fe2000fffe0ff */
[----:B------:R2:W-:Y:S05]  /*44f0*/  SYNCS.ARRIVE.TRANS64.RED.A1T0 RZ, [R2+URZ], RZ ;  /* 0x000000ff02ff79a7 */ /* 0x0005ea00081004ff */
[----:B------:R-:W-:Y:S01]  /*4500*/  IMAD.U32 R6, RZ, RZ, UR4 ;  /* 0x00000004ff067e24 */ /* 0x000fe2000f8e00ff */
[----:B------:R-:W3:Y:S04]  /*4510*/  SYNCS.PHASECHK.TRANS64.TRYWAIT P0, [UR5+0x2c0], R5 ;  /* 0x0002c005ff0075a7 */ /* 0x000ee80008001105 */
[----:B------:R-:W-:Y:S01]  /*4520*/  PRMT R6, R0, 0x654, R6 ;  /* 0x0000065400067816 */ /* 0x000fe20000000006 */
[----:B--23--:R-:W-:Y:S06]  /*4530*/  @!P0 BRA `(.L_x_87) ;  /* 0x00000058003c8947 */ /* 0x00cfec0003800000 */
.L_x_237:
[----:B------:R-:W-:Y:S01]  /*4540*/  ULEA UR4, UR6, UR54, 0x4 ;  /* 0x0000003606047291 */ /* 0x000fe2000f8e20ff */
[----:B------:R-:W-:Y:S01]  /*4550*/  SEL R3, R6, R3, !P2 ;  /* 0x0000000306037207 */ /* 0x000fe20005000000 */
[----:B------:R-:W-:Y:S01]  /*4560*/  UIADD3 UR5, UPT, UPT, UR5, 0x2b0, URZ ;  /* 0x000002b005057890 */ /* 0x000fe2000fffe0ff */
[----:B--2---:R-:W-:Y:S01]  /*4570*/  LEA R2, R11, UR54, 0x3 ;  /* 0x000000360b027c11 */ /* 0x004fe2000f8e18ff */
[----:B------:R-:W-:Y:S01]  /*4580*/  UIADD3 UR4, UPT, UPT, UR4, 0x340, URZ ;  /* 0x0000034004047890 */ /* 0x000fe2000fffe0ff */
[----:B------:R2:W-:Y:S01]  /*4590*/  @!P2 SYNCS.ARRIVE.TRANS64.RED RZ, [R3+URZ], R4 ;  /* 0x0000000403ffa9a7 */ /* 0x0005e200080004ff */
[----:B------:R-:W-:Y:S01]  /*45a0*/  UIADD3 UR6, UPT, UPT, UR6, 0x1, URZ ;  /* 0x0000000106067890 */ /* 0x000fe2000fffe0ff */
[----:B------:R-:W-:-:S03]  /*45b0*/  VIADD R8, R8, 0x1 ;  /* 0x0000000108087836 */ /* 0x000fc60000000000 */
[----:B------:R-:W-:Y:S02]  /*45c0*/  UISETP.NE.AND UP0, UPT, UR6, 0x2, UPT ;  /* 0x000000020600788c */ /* 0x000fe4000bf05270 */
[----:B------:R-:W-:Y:S01]  /*45d0*/  ISETP.NE.AND P0, PT, R8, 0x2, PT ;  /* 0x000000020800780c */ /* 0x000fe20003f05270 */
[----:B------:R-:W-:Y:S06]  /*45e0*/  UGETNEXTWORKID.BROADCAST [UR4], [UR5] ;  /* 0x00000000040073ca */ /* 0x000fec0008000100 */
[----:B------:R-:W-:Y:S02]  /*45f0*/  USEL UR4, URZ, 0x1, UP0 ;  /* 0x00000001ff047887 */ /* 0x000fe40008000000 */
[----:B------:R-:W-:-:S04]  /*4600*/  USEL UR6, UR6, URZ, UP0 ;  /* 0x000000ff06067287 */ /* 0x000fc80008000000 */
[----:B------:R-:W-:Y:S02]  /*4610*/  LOP3.LUT R12, R12, UR4, RZ, 0x3c, !PT ;  /* 0x000000040c0c7c12 */ /* 0x000fe4000f8e3cff */
[----:B--2---:R-:W-:-:S04]  /*4620*/  SHF.L.U32 R4, R10, 0x1f, RZ ;  /* 0x0000001f0a047819 */ /* 0x004fc800000006ff */
[----:B------:R-:W2:Y:S02]  /*4630*/  SYNCS.PHASECHK.TRANS64.TRYWAIT P1, [R2+URZ+0x2b0], R4 ;  /* 0x0002b004020075a7 */ /* 0x000ea400080211ff */
[----:B--2---:R-:W-:Y:S05]  /*4640*/  @!P1 BRA `(.L_x_88) ;  /* 0x0000005800109947 */ /* 0x004fea0003800000 */
.L_x_238:
[C---:B--2---:R-:W-:Y:S01]  /*4650*/  LEA R4, R11.reuse, UR54, 0x4 ;  /* 0x000000360b047c11 */ /* 0x044fe2000f8e20ff */
[----:B------:R-:W-:Y:S01]  /*4660*/  VIADD R2, R2, 0x2c0 ;  /* 0x000002c002027836 */ /* 0x000fe20000000000 */
[----:B------:R-:W-:Y:S01]  /*4670*/  SEL R8, R8, RZ, P0 ;  /* 0x000000ff08087207 */ /* 0x000fe20000000000 */
[----:B------:R-:W-:-:S03]  /*4680*/  VIADD R11, R11, 0x1 ;  /* 0x000000010b0b7836 */ /* 0x000fc60000000000 */
[----:B------:R-:W2:Y:S01]  /*4690*/  LDS.128 R4, [R4+0x340] ;  /* 0x0003400004047984 */ /* 0x000ea20000000c00 */
[----:B------:R-:W-:Y:S02]  /*46a0*/  PRMT R2, RZ, 0x654, R2 ;  /* 0x00000654ff027816 */ /* 0x000fe40000000002 */
[C---:B------:R-:W-:Y:S01]  /*46b0*/  ISETP.NE.AND P1, PT, R11.reuse, 0x2, PT ;  /* 0x000000020b00780c */ /* 0x040fe20003f25270 */
[----:B------:R-:W-:Y:S01]  /*46c0*/  @!PT LDS RZ, [RZ] ;  /* 0x00000000fffff984 */ /* 0x000fe20000000800 */
[----:B------:R-:W-:Y:S01]  /*46d0*/  @!PT LDS RZ, [RZ] ;  /* 0x00000000fffff984 */ /* 0x000fe20000000800 */
[----:B------:R-:W-:Y:S01]  /*46e0*/  @!PT LDS RZ, [RZ] ;  /* 0x00000000fffff984 */ /* 0x000fe20000000800 */
[----:B------:R-:W-:Y:S01]  /*46f0*/  @!PT LDS RZ, [RZ] ;  /* 0x00000000fffff984 */ /* 0x000fe20000000800 */
[----:B------:R3:W-:Y:S06]  /*4700*/  MEMBAR.ALL.CTA ;  /* 0x0000000000007992 */ /* 0x0007ec0000008000 */
[----:B---3--:R-:W3:Y:S01]  /*4710*/  FENCE.VIEW.ASYNC.S ;  /* 0x00000000000073c6 */ /* 0x008ee20000000000 */
[----:B------:R-:W-:Y:S01]  /*4720*/  SEL R11, R11, RZ, P1 ;  /* 0x000000ff0b0b7207 */ /* 0x000fe20000800000 */
[----:B---3--:R3:W-:Y:S01]  /*4730*/  SYNCS.ARRIVE.TRANS64.RED.A1T0 RZ, [R2+URZ], RZ ;  /* 0x000000ff02ff79a7 */ /* 0x0087e200081004ff */
[----:B--2---:R-:W-:-:S02]  /*4740*/  LOP3.LUT P3, RZ, R6, 0x1, RZ, 0xc0, !PT ;  /* 0x0000000106ff7812 */ /* 0x004fc4000786c0ff */
[----:B------:R-:W-:-:S04]  /*4750*/  SEL R4, RZ, 0x1, P1 ;  /* 0x00000001ff047807 */ /* 0x000fc80000800000 */
[----:B------:R-:W-:Y:S02]  /*4760*/  LOP3.LUT R10, R10, R4, RZ, 0x3c, !PT ;  /* 0x000000040a0a7212 */ /* 0x000fe400078e3cff */
[----:B---3--:R-:W-:-:S04]  /*4770*/  SEL R2, RZ, 0x1, P0 ;  /* 0x00000001ff027807 */ /* 0x008fc80000000000 */
[----:B------:R-:W-:Y:S01]  /*4780*/  LOP3.LUT R9, R9, R2, RZ, 0x3c, !PT ;  /* 0x0000000209097212 */ /* 0x000fe200078e3cff */
[----:B------:R-:W-:Y:S06]  /*4790*/  @P3 BRA `(.L_x_89) ;  /* 0xfffffffc002c3947 */ /* 0x000fec000383ffff */
[----:B------:R-:W-:Y:S01]  /*47a0*/  ULEA UR5, UR6, UR54, 0x3 ;  /* 0x0000003606057291 */ /* 0x000fe2000f8e18ff */
[----:B------:R-:W-:-:S08]  /*47b0*/  SHF.L.U32 R2, R12, 0x1f, RZ ;  /* 0x0000001f0c027819 */ /* 0x000fd000000006ff */
[----:B------:R-:W2:Y:S02]  /*47c0*/  SYNCS.PHASECHK.TRANS64 P0, [UR5+0x2c0], R2 ;  /* 0x0002c002ff0075a7 */ /* 0x000ea40008001005 */
[----:B--2---:R-:W-:Y:S05]  /*47d0*/  @P0 BRA `(.L_x_90) ;  /* 0x0000000000080947 */ /* 0x004fea0003800000 */
[----:B------:R-:W2:Y:S02]  /*47e0*/  SYNCS.PHASECHK.TRANS64.TRYWAIT P0, [UR5+0x2c0], R2 ;  /* 0x0002c002ff0075a7 */ /* 0x000ea40008001105 */
[----:B--2---:R-:W-:Y:S05]  /*47f0*/  @!P0 BRA `(.L_x_91) ;  /* 0x0000005400b88947 */ /* 0x004fea0003800000 */
.L_x_90:
[----:B------:R-:W-:-:S04]  /*4800*/  UIADD3 UR4, UPT, UPT, UR6, 0x1, URZ ;  /* 0x0000000106047890 */ /* 0x000fc8000fffe0ff */
[----:B------:R-:W-:-:S04]  /*4810*/  UISETP.NE.AND UP0, UPT, UR4, 0x2, UPT ;  /* 0x000000020400788c */ /* 0x000fc8000bf05270 */
[----:B------:R-:W-:Y:S02]  /*4820*/  USEL UR7, URZ, 0x1, UP0 ;  /* 0x00000001ff077887 */ /* 0x000fe40008000000 */
[----:B------:R-:W-:-:S04]  /*4830*/  USEL UR4, UR4, URZ, UP0 ;  /* 0x000000ff04047287 */ /* 0x000fc80008000000 */
[----:B------:R-:W-:Y:S01]  /*4840*/  ULEA UR4, UR4, UR54, 0x3 ;  /* 0x0000003604047291 */ /* 0x000fe2000f8e18ff */
[----:B--2---:R-:W-:-:S04]  /*4850*/  LOP3.LUT R2, R12, UR7, RZ, 0x3c, !PT ;  /* 0x000000070c027c12 */ /* 0x004fc8000f8e3cff */
[----:B------:R-:W-:-:S04]  /*4860*/  SHF.L.U32 R0, R2, 0x1f, RZ ;  /* 0x0000001f02007819 */ /* 0x000fc800000006ff */
[----:B------:R-:W2:Y:S02]  /*4870*/  SYNCS.PHASECHK.TRANS64 P0, [UR4+0x2c0], R0 ;  /* 0x0002c000ff0075a7 */ /* 0x000ea40008001004 */
[----:B-12---:R-:W-:Y:S05]  /*4880*/  @P0 EXIT ;  /* 0x000000000000094d */ /* 0x006fea0003800000 */
[----:B------:R-:W-:Y:S02]  /*4890*/  SHF.L.U32 R2, R2, 0x1f, RZ ;  /* 0x0000001f02027819 */ /* 0x000fe400000006ff */
[----:B------:R-:W-:-:S07]  /*48a0*/  MOV R0, UR4 ;  /* 0x0000000400007c02 */ /* 0x000fce0008000f00 */
.L_x_92:
[----:B-1----:R1:W2:Y:S02]  /*48b0*/  SYNCS.PHASECHK.TRANS64.TRYWAIT P0, [R0+URZ+0x2c0], R2 ;  /* 0x0002c002000075a7 */ /* 0x0022a400080011ff */
[----:B--2---:R-:W-:Y:S05]  /*48c0*/  @!P0 NANOSLEEP.SYNCS 0x989680 ;  /* 0x009896800000895d */ /* 0x004fea0003900000 */
[----:B------:R-:W2:Y:S02]  /*48d0*/  @!P0 SYNCS.PHASECHK.TRANS64 P0, [R0+URZ+0x2c0], R2 ;  /* 0x0002c002000085a7 */ /* 0x000ea400080010ff */
[----:B--2---:R-:W-:Y:S05]  /*48e0*/  @P0 EXIT ;  /* 0x000000000000094d */ /* 0x004fea0003800000 */
[----:B------:R-:W-:Y:S05]  /*48f0*/  BRA `(.L_x_92) ;  /* 0xfffffffc00ec7947 */ /* 0x000fea000383ffff */
.L_x_85:
[----:B------:R-:W-:Y:S05]  /*4900*/  BRA.U UP5, `(.L_x_93) ;  /* 0x0000001105847547 */ /* 0x000fea000b800000 */
[----:B------:R-:W-:Y:S01]  /*4910*/  UMOV UR4, 0x40 ;  /* 0x0000004000047882 */ /* 0x000fe20000000000 */
[----:B------:R-:W-:Y:S01]  /*4920*/  NOP ;  /* 0x0000000000007918 */ /* 0x000fe20000000000 */
[----:B------:R-:W-:Y:S01]  /*4930*/  ULEA UR4, UR54, UR4, 0x18 ;  /* 0x0000000436047291 */ /* 0x000fe2000f8ec0ff */
[----:B------:R-:W-:Y:S02]  /*4940*/  UMOV UR5, 0x400 ;  /* 0x0000040000057882 */ /* 0x000fe40000000000 */
[----:B------:R-:W-:-:S06]  /*4950*/  ULEA UR54, UR54, UR5, 0x18 ;  /* 0x0000000536367291 */ /* 0x000fcc000f8ec0ff */
[----:B------:R-:W2:Y:S02]  /*4960*/  LDS.U8 R0, [UR4+0x1c] ;  /* 0x00001c04ff007984 */ /* 0x000ea40008000000 */
[----:B--2---:R-:W-:-:S13]  /*4970*/  ISETP.NE.AND P0, PT, R0, RZ, PT ;  /* 0x000000ff0000720c */ /* 0x004fda0003f05270 */
[----:B------:R-:W-:Y:S05]  /*4980*/  @P0 BRA `(.L_x_94) ;  /* 0x0000000400080947 */ /* 0x000fea0003800000 */
[----:B------:R-:W-:Y:S02]  /*4990*/  UISETP.NE.U32.AND UP1, UPT, UR15, 0x1, UPT ;  /* 0x000000010f00788c */ /* 0x000fe4000bf25070 */
[----:B------:R-:W-:-:S07]  /*49a0*/  UIADD3 UR6, UPT, UPT, UR4, 0x8, URZ ;  /* 0x0000000804067890 */ /* 0x000fce000fffe0ff */
[----:B------:R-:W-:Y:S05]  /*49b0*/  BRA.U !UP1, `(.L_x_95) ;  /* 0x00000001099c7547 */ /* 0x000fea000b800000 */
[----:B------:R-:W-:Y:S01]  /*49c0*/  ELECT P0, URZ, PT ;  /* 0x0000000000ff782f */ /* 0x000fe20003800000 */
[----:B------:R-:W-:-:S12]  /*49d0*/  BSSY B0, `(.L_x_95) ;  /* 0x0000025000007945 */ /* 0x000fd80003800000 */
[----:B------:R-:W-:Y:S05]  /*49e0*/  @!P0 BRA `(.L_x_96) ;  /* 0x00000000008c8947 */ /* 0x000fea0003800000 */
[----:B------:R-:W-:-:S05]  /*49f0*/  UMOV UR5, 0x10 ;  /* 0x0000001000057882 */ /* 0x000fca0000000000 */
[----:B------:R-:W-:Y:S04]  /*4a00*/  DEPBAR.LE SB2, 0x36 ;  /* 0x0000ad800000791a */ /* 0x000fe80000000000 */
[----:B------:R-:W2:Y:S02]  /*4a10*/  UTCATOMSWS.2CTA.FIND_AND_SET.ALIGN UP0, UR5, UR5 ;  /* 0x00000005000575e3 */ /* 0x000ea40008200800 */
[----:B--2---:R-:W-:Y:S01]  /*4a20*/  MOV R10, UR5 ;  /* 0x00000005000a7c02 */ /* 0x004fe20008000f00 */
[----:B------:R-:W-:Y:S06]  /*4a30*/  BRA.U UP0, `(.L_x_97) ;  /* 0x0000000100187547 */ /* 0x000fec000b800000 */
.L_x_98:
[----:B------:R-:W-:Y:S05]  /*4a40*/  NANOSLEEP 0x64 ;  /* 0x000000640000795d */ /* 0x000fea0003800000 */
[----:B------:R-:W-:-:S05]  /*4a50*/  UMOV UR5, 0x10 ;  /* 0x0000001000057882 */ /* 0x000fca0000000000 */
[----:B------:R-:W-:Y:S04]  /*4a60*/  DEPBAR.LE SB2, 0x36 ;  /* 0x0000ad800000791a */ /* 0x000fe80000000000 */
[----:B------:R-:W2:Y:S02]  /*4a70*/  UTCATOMSWS.2CTA.FIND_AND_SET.ALIGN UP0, UR5, UR5 ;  /* 0x00000005000575e3 */ /* 0x000ea40008200800 */
[----:B--2---:R-:W-:Y:S01]  /*4a80*/  MOV R10, UR5 ;  /* 0x00000005000a7c02 */ /* 0x004fe20008000f00 */
[----:B------:R-:W-:Y:S05]  /*4a90*/  BRA.U !UP0, `(.L_x_98) ;  /* 0xfffffffd08e87547 */ /* 0x000fea000b83ffff */
.L_x_97:
[----:B------:R-:W2:Y:S01]  /*4aa0*/  LDS R6, [UR4+0x10] ;  /* 0x00001004ff067984 */ /* 0x000ea20008000800 */
[----:B------:R-:W-:Y:S01]  /*4ab0*/  IMAD.U32 R0, RZ, RZ, UR54 ;  /* 0x00000036ff007e24 */ /* 0x000fe2000f8e00ff */
[----:B------:R-:W-:-:S03]  /*4ac0*/  MOV R4, UR12 ;  /* 0x0000000c00047c02 */ /* 0x000fc60008000f00 */
[----:B------:R-:W-:Y:S01]  /*4ad0*/  VIADD R0, R0, 0x360 ;  /* 0x0000036000007836 */ /* 0x000fe20000000000 */
[----:B--2---:R-:W-:-:S04]  /*4ae0*/  SHF.L.U32 R6, R6, 0x1f, RZ ;  /* 0x0000001f06067819 */ /* 0x004fc800000006ff */
[----:B------:R-:W2:Y:S02]  /*4af0*/  SYNCS.PHASECHK.TRANS64.TRYWAIT P0, [UR4+0x8], R6 ;  /* 0x00000806ff0075a7 */ /* 0x000ea40008001104 */
[----:B--2---:R-:W-:Y:S05]  /*4b00*/  @P0 BRA `(.L_x_99) ;  /* 0x0000000000080947 */ /* 0x004fea0003800000 */
[----:B------:R-:W2:Y:S02]  /*4b10*/  SYNCS.PHASECHK.TRANS64.TRYWAIT P0, [UR4+0x8], R6 ;  /* 0x00000806ff0075a7 */ /* 0x000ea40008001104 */
[----:B--2---:R-:W-:Y:S05]  /*4b20*/  @!P0 BRA `(.L_x_100) ;  /* 0x0000005400048947 */ /* 0x004fea0003800000 */
.L_x_99:
[----:B------:R-:W-:Y:S01]  /*4b30*/  PRMT R4, R4, 0x654, R0 ;  /* 0x0000065404047816 */ /* 0x000fe20000000000 */
[----:B------:R-:W-:Y:S01]  /*4b40*/  HFMA2 R0, -RZ, RZ, 0, 5.9604644775390625e-08 ;  /* 0x00000001ff007431 */ /* 0x000fe200000001ff */
[----:B------:R-:W-:Y:S01]  /*4b50*/  UPRMT UR5, UR12, 0x654, UR6 ;  /* 0x000006540c057896 */ /* 0x000fe20008000006 */
[----:B------:R-:W-:Y:S02]  /*4b60*/  IMAD.MOV.U32 R8, RZ, RZ, 0xffff ;  /* 0x0000ffffff087424 */ /* 0x000fe400078e00ff */
[----:B--2---:R-:W-:Y:S02]  /*4b70*/  IMAD.MOV.U32 R6, RZ, RZ, 0x4 ;  /* 0x00000004ff067424 */ /* 0x004fe400078e00ff */
[----:B------:R-:W-:Y:S01]  /*4b80*/  IMAD.SHL.U32 R9, R10, 0x20, RZ ;  /* 0x000000200a097824 */ /* 0x000fe200078e00ff */
[----:B------:R-:W-:Y:S02]  /*4b90*/  MOV R5, UR5 ;  /* 0x0000000500057c02 */ /* 0x000fe40008000f00 */
[-C--:B------:R-:W-:Y:S01]  /*4ba0*/  SHF.L.U32 R8, R8, R10.reuse, RZ ;  /* 0x0000000a08087219 */ /* 0x080fe200000006ff */
[----:B------:R2:W-:Y:S01]  /*4bb0*/  SYNCS.ARRIVE.TRANS64.RED RZ, [UR5], R6 ;  /* 0x00000006ffff79a7 */ /* 0x0005e20008000405 */
[----:B------:R-:W-:Y:S01]  /*4bc0*/  SHF.L.U32 R7, R0, R10, RZ ;  /* 0x0000000a00077219 */ /* 0x000fe200000006ff */
[----:B------:R2:W-:Y:S04]  /*4bd0*/  STS [UR54+0x360], R9 ;  /* 0x00036009ff007988 */ /* 0x0005e80008000836 */
[----:B------:R2:W-:Y:S04]  /*4be0*/  STAS [R4.64], R10 ;  /* 0x0000000a04007dbd */ /* 0x0005e8000c0008ff */
[----:B------:R2:W-:Y:S04]  /*4bf0*/  ATOMS.OR RZ, [UR4+0x14], R8 ;  /* 0x00001408ffff798c */ /* 0x0005e8000b000004 */
[----:B------:R2:W-:Y:S04]  /*4c00*/  ATOMS.OR RZ, [UR4+0x18], R7 ;  /* 0x00001807ffff798c */ /* 0x0005e8000b000004 */
[----:B------:R2:W-:Y:S02]  /*4c10*/  ATOMS.XOR RZ, [UR4+0x10], R0 ;  /* 0x00001000ffff798c */ /* 0x0005e4000b800004 */
.L_x_96:
[----:B-1----:R-:W-:Y:S05]  /*4c20*/  BSYNC B0 ;  /* 0x0000000000007941 */ /* 0x002fea0003800000 */
.L_x_95:
[----:B------:R-:W-:Y:S05]  /*4c30*/  BRA.U UP1, `(.L_x_101) ;  /* 0x00000001016c7547 */ /* 0x000fea000b800000 */
[----:B------:R-:W-:-:S03]  /*4c40*/  UMOV UR5, 0xffffffff ;  /* 0xffffffff00057882 */ /* 0x000fc60000000000 */
[----:B------:R-:W-:Y:S05]  /*4c50*/  BRA.DIV UR5, `(.L_x_102) ;  /* 0x0000005205d07947 */ /* 0x000fea000b800000 */
[----:B------:R-:W-:-:S13]  /*4c60*/  ELECT P0, URZ, PT ;  /* 0x0000000000ff782f */ /* 0x000fda0003800000 */
.L_x_242:
[----:B------:R-:W-:Y:S05]  /*4c70*/  @!P0 BRA `(.L_x_101) ;  /* 0x00000000005c8947 */ /* 0x000fea0003800000 */
[----:B--2---:R-:W2:Y:S02]  /*4c80*/  LDS R4, [UR4+0x10] ;  /* 0x00001004ff047984 */ /* 0x004ea40008000800 */
[----:B--2---:R-:W-:-:S04]  /*4c90*/  SHF.L.U32 R4, R4, 0x1f, RZ ;  /* 0x0000001f04047819 */ /* 0x004fc800000006ff */
[----:B------:R-:W2:Y:S02]  /*4ca0*/  SYNCS.PHASECHK.TRANS64.TRYWAIT P0, [UR4+0x8], R4 ;  /* 0x00000804ff0075a7 */ /* 0x000ea40008001104 */
[----:B--2---:R-:W-:Y:S05]  /*4cb0*/  @P0 BRA `(.L_x_103) ;  /* 0x0000000000080947 */ /* 0x004fea0003800000 */
[----:B------:R-:W2:Y:S02]  /*4cc0*/  SYNCS.PHASECHK.TRANS64.TRYWAIT P0, [UR4+0x8], R4 ;  /* 0x00000804ff0075a7 */ /* 0x000ea40008001104 */
[----:B--2---:R-:W-:Y:S05]  /*4cd0*/  @!P0 BRA `(.L_x_104) ;  /* 0x0000005000d48947 */ /* 0x004fea0003800000 */
.L_x_103:
[----:B------:R-:W3:Y:S01]  /*4ce0*/  LDS R6, [UR54+0x360] ;  /* 0x00036036ff067984 */ /* 0x000ee20008000800 */
[----:B--2---:R-:W-:Y:S02]  /*4cf0*/  HFMA2 R0, -RZ, RZ, 0, 5.9604644775390625e-08 ;  /* 0x00000001ff007431 */ /* 0x004fe400000001ff */
[----:B------:R-:W-:Y:S01]  /*4d00*/  IMAD.MOV.U32 R4, RZ, RZ, 0xffff ;  /* 0x0000ffffff047424 */ /* 0x000fe200078e00ff */
[----:B------:R-:W-:Y:S01]  /*4d10*/  UPRMT UR5, UR12, 0x654, UR6 ;  /* 0x000006540c057896 */ /* 0x000fe20008000006 */
[----:B---3--:R-:W-:-:S03]  /*4d20*/  IMAD.SHL.U32 R5, R6, 0x20, RZ ;  /* 0x0000002006057824 */ /* 0x008fc600078e00ff */
[-C--:B------:R-:W-:Y:S02]  /*4d30*/  SHF.L.U32 R4, R4, R6.reuse, RZ ;  /* 0x0000000604047219 */ /* 0x080fe400000006ff */
[----:B------:R-:W-:Y:S01]  /*4d40*/  SHF.L.U32 R6, R0, R6, RZ ;  /* 0x0000000600067219 */ /* 0x000fe200000006ff */
[----:B------:R3:W-:Y:S04]  /*4d50*/  STS [UR54+0x360], R5 ;  /* 0x00036005ff007988 */ /* 0x0007e80008000836 */
[----:B------:R3:W-:Y:S04]  /*4d60*/  ATOMS.OR RZ, [UR4+0x14], R4 ;  /* 0x00001404ffff798c */ /* 0x0007e8000b000004 */
[----:B------:R3:W-:Y:S01]  /*4d70*/  ATOMS.OR RZ, [UR4+0x18], R6 ;  /* 0x00001806ffff798c */ /* 0x0007e2000b000004 */
[----:B------:R-:W-:Y:S03]  /*4d80*/  SYNCS.ARRIVE.TRANS64.RED.A1T0 RZ, [UR5], RZ ;  /* 0x000000ffffff79a7 */ /* 0x000fe60008100405 */
[----:B------:R3:W-:Y:S01]  /*4d90*/  ATOMS.XOR RZ, [UR4+0x10], R0 ;  /* 0x00001000ffff798c */ /* 0x0007e2000b800004 */
[----:B------:R-:W-:Y:S05]  /*4da0*/  BRA `(.L_x_101) ;  /* 0x0000000000107947 */ /* 0x000fea0003800000 */
.L_x_94:
[----:B------:R-:W-:Y:S02]  /*4db0*/  MOV R0, 0xffffffff ;  /* 0xffffffff00007802 */ /* 0x000fe40000000f00 */
[----:B------:R-:W-:-:S03]  /*4dc0*/  MOV R4, 0x4df0 ;  /* 0x00004df000047802 */ /* 0x000fc60000000f00 */
[----:B------:R2:W-:Y:S04]  /*4dd0*/  STS [UR54+0x360], R0 ;  /* 0x00036000ff007988 */ /* 0x0005e80008000836 */
[----:B-12--5:R-:W-:Y:S05]  /*4de0*/  CALL.REL.NOINC `($__internal_1_$__cuda_sm10x_tcgen05_guardrail_trap_phase_invalid_during_alloc) ;  /* 0x0000005400dc7944 */ /* 0x026fea0003c00000 */
.L_x_101:
[----:B------:R-:W-:Y:S05]  /*4df0*/  WARPSYNC.ALL ;  /* 0x0000000000007948 */ /* 0x000fea0003800000 */
[----:B------:R-:W4:Y:S01]  /*4e00*/  S2UR UR6, SR_CgaCtaId ;  /* 0x00000000000679c3 */ /* 0x000f220000008800 */
[----:B------:R-:W-:Y:S01]  /*4e10*/  UMOV UR4, 0x400 ;  /* 0x0000040000047882 */ /* 0x000fe20000000000 */
[----:B------:R-:W-:-:S06]  /*4e20*/  NOP ;  /* 0x0000000000007918 */ /* 0x000fcc0000000000 */
[----:B------:R-:W-:Y:S06]  /*4e30*/  BAR.ARV 0x6, 0xa0 ;  /* 0x0182800000007b1d */ /* 0x000fec0000002000 */
[----:B------:R-:W-:Y:S01]  /*4e40*/  LOP3.LUT R3, R3, 0xffff, RZ, 0xc0, !PT ;  /* 0x0000ffff03037812 */ /* 0x000fe200078ec0ff */
[----:B--2---:R-:W-:Y:S01]  /*4e50*/  IMAD.MOV.U32 R9, RZ, RZ, 0x1 ;  /* 0x00000001ff097424 */ /* 0x004fe200078e00ff */
[----:B------:R-:W-:Y:S01]  /*4e60*/  LOP3.LUT R2, R2, 0xffff, RZ, 0xc0, !PT ;  /* 0x0000ffff02027812 */ /* 0x000fe200078ec0ff */
[----:B------:R-:W-:Y:S01]  /*4e70*/  IMAD.MOV.U32 R8, RZ, RZ, RZ ;  /* 0x000000ffff087224 */ /* 0x000fe200078e00ff */
[----:B------:R-:W-:Y:S01]  /*4e80*/  R2UR UR11, R3 ;  /* 0x00000000030b72ca */ /* 0x000fe200000e0000 */
[----:B------:R-:W-:Y:S01]  /*4e90*/  UMOV UR22, URZ ;  /* 0x000000ff00167c82 */ /* 0x000fe20008000000 */
[----:B------:R-:W-:-:S02]  /*4ea0*/  R2UR UR10, R2 ;  /* 0x00000000020a72ca */ /* 0x000fc400000e0000 */
[----:B------:R-:W-:Y:S01]  /*4eb0*/  CS2R R2, SRZ ;  /* 0x0000000000027805 */ /* 0x000fe2000001ff00 */
[----:B------:R-:W-:Y:S01]  /*4ec0*/  UMOV UR21, URZ ;  /* 0x000000ff00157c82 */ /* 0x000fe20008000000 */
[----:B------:R-:W-:Y:S02]  /*4ed0*/  UISETP.NE.AND UP3, UPT, UR15, URZ, UPT ;  /* 0x000000ff0f00728c */ /* 0x000fe4000bf65270 */
[----:B----4-:R-:W-:Y:S01]  /*4ee0*/  ULEA UR6, UR6, UR4, 0x18 ;  /* 0x0000000406067291 */ /* 0x010fe2000f8ec0ff */
[----:B------:R-:W2:Y:S03]  /*4ef0*/  LDCU UR4, c[0x0][0x38c] ;  /* 0x00007180ff0477ac */ /* 0x000ea60008000800 */
[----:B------:R-:W-:Y:S02]  /*4f00*/  UIADD3 UR13, UPT, UPT, UR6, 0x4600, URZ ;  /* 0x00004600060d7890 */ /* 0x000fe4000fffe0ff */
[----:B------:R-:W-:-:S03]  /*4f10*/  UIADD3 UR14, UPT, UPT, UR6, 0x2d600, URZ ;  /* 0x0002d600060e7890 */ /* 0x000fc6000fffe0ff */
[----:B---3--:R-:W3:Y:S01]  /*4f20*/  LDS R0, [UR6+0x360] ;  /* 0x00036006ff007984 */ /* 0x008ee20008000800 */
[----:B------:R-:W-:Y:S02]  /*4f30*/  USHF.R.U32.HI UR13, URZ, 0x4, UR13 ;  /* 0x00000004ff0d7899 */ /* 0x000fe4000801160d */
[----:B------:R-:W-:Y:S02]  /*4f40*/  USHF.R.U32.HI UR14, URZ, 0x4, UR14 ;  /* 0x00000004ff0e7899 */ /* 0x000fe4000801160e */
[----:B------:R-:W-:Y:S02]  /*4f50*/  ULOP3.LUT UR13, UR13, 0x3fff, URZ, 0xc0, !UPT ;  /* 0x00003fff0d0d7892 */ /* 0x000fe4000f8ec0ff */
[----:B------:R-:W-:Y:S02]  /*4f60*/  ULOP3.LUT UR14, UR14, 0x3fff, URZ, 0xc0, !UPT ;  /* 0x00003fff0e0e7892 */ /* 0x000fe4000f8ec0ff */
[----:B------:R-:W-:Y:S02]  /*4f70*/  ULOP3.LUT UR13, UR13, 0x10000, URZ, 0xfc, !UPT ;  /* 0x000100000d0d7892 */ /* 0x000fe4000f8efcff */
[----:B--2---:R-:W-:-:S02]  /*4f80*/  UIADD3 UR4, UPT, UPT, UR4, 0x1f, URZ ;  /* 0x0000001f04047890 */ /* 0x004fc4000fffe0ff */
[----:B------:R-:W-:Y:S02]  /*4f90*/  ULOP3.LUT UR14, UR14, 0x10000, URZ, 0xfc, !UPT ;  /* 0x000100000e0e7892 */ /* 0x000fe4000f8efcff */
[----:B------:R-:W-:Y:S01]  /*4fa0*/  USHF.R.S32.HI UR5, URZ, 0x1f, UR4 ;  /* 0x0000001fff057899 */ /* 0x000fe20008011404 */
[----:B------:R-:W-:Y:S01]  /*4fb0*/  UMOV UR20, URZ ;  /* 0x000000ff00147c82 */ /* 0x000fe20008000000 */
[----:B------:R-:W-:Y:S02]  /*4fc0*/  UMOV UR26, 0x0 ;  /* 0x00000000001a7882 */ /* 0x000fe40000000000 */
[----:B------:R-:W-:Y:S01]  /*4fd0*/  ULEA.HI UR5, UR5, UR4, URZ, 0x5 ;  /* 0x0000000405057291 */ /* 0x000fe2000f8f28ff */
[----:B------:R-:W-:-:S03]  /*4fe0*/  UMOV UR27, 0x101004a0 ;  /* 0x101004a0001b7882 */ /* 0x000fc60000000000 */
[----:B------:R-:W-:-:S04]  /*4ff0*/  USHF.R.S32.HI UR5, URZ, 0x5, UR5 ;  /* 0x00000005ff057899 */ /* 0x000fc80008011405 */
[----:B------:R-:W-:-:S04]  /*5000*/  UISETP.LT.AND UP0, UPT, UR5, 0x1, UPT ;  /* 0x000000010500788c */ /* 0x000fc8000bf01270 */
[----:B------:R-:W-:Y:S01]  /*5010*/  USEL UR23, UR5, 0x1, !UP0 ;  /* 0x0000000105177887 */ /* 0x000fe2000c000000 */
[----:B---3--:R-:W-:-:S15]  /*5020*/  R2UR UR24, R0 ;  /* 0x00000000001872ca */ /* 0x008fde00000e0000 */
.L_x_112:
[C---:B------:R-:W-:Y:S02]  /*5030*/  LEA R0, R8.reuse, UR6, 0x3 ;  /* 0x0000000608007c11 */ /* 0x040fe4000f8e18ff */
[----:B------:R-:W-:Y:S02]  /*5040*/  SHF.L.U32 R4, R3, 0x1f, RZ ;  /* 0x0000001f03047819 */ /* 0x000fe400000006ff */
[----:B------:R-:W-:Y:S02]  /*5050*/  LEA R5, R8, UR6, 0x4 ;  /* 0x0000000608057c11 */ /* 0x000fe4000f8e20ff */
[----:B------:R-:W2:Y:S02]  /*5060*/  SYNCS.PHASECHK.TRANS64.TRYWAIT P0, [R0+URZ+0x2b0], R4 ;  /* 0x0002b004000075a7 */ /* 0x000ea400080011ff */
[----:B-12-4-:R-:W-:Y:S05]  /*5070*/  @!P0 BRA `(.L_x_105) ;  /* 0x0000005000048947 */ /* 0x016fea0003800000 */
.L_x_243:
[----:B--2---:R-:W2:Y:S01]  /*5080*/  LDS.128 R4, [R5+0x340] ;  /* 0x0003400005047984 */ /* 0x004ea20000000c00 */
[----:B------:R-:W-:Y:S02]  /*5090*/  VIADD R0, R0, 0x2c0 ;  /* 0x000002c000007836 */ /* 0x000fe40000000000 */
[----:B------:R-:W-:Y:S01]  /*50a0*/  VIADD R8, R8, 0x1 ;  /* 0x0000000108087836 */ /* 0x000fe20000000000 */
[----:B------:R-:W-:Y:S01]  /*50b0*/  @!PT LDS RZ, [RZ] ;  /* 0x00000000fffff984 */ /* 0x000fe20000000800 */
[----:B------:R-:W-:Y:S01]  /*50c0*/  @!PT LDS RZ, [RZ] ;  /* 0x00000000fffff984 */ /* 0x000fe20000000800 */
[----:B------:R-:W-:Y:S01]  /*50d0*/  @!PT LDS RZ, [RZ] ;  /* 0x00000000fffff984 */ /* 0x000fe20000000800 */
[----:B------:R-:W-:Y:S01]  /*50e0*/  @!PT LDS RZ, [RZ] ;  /* 0x00000000fffff984 */ /* 0x000fe20000000800 */
[----:B------:R3:W-:Y:S06]  /*50f0*/  MEMBAR.ALL.CTA ;  /* 0x0000000000007992 */ /* 0x0007ec0000008000 */
[----:B---3--:R-:W3:Y:S01]  /*5100*/  FENCE.VIEW.ASYNC.S ;  /* 0x00000000000073c6 */ /* 0x008ee20000000000 */
[----:B------:R-:W-:-:S04]  /*5110*/  PRMT R0, RZ, 0x654, R0 ;  /* 0x00000654ff007816 */ /* 0x000fc80000000000 */
[----:B---3--:R3:W-:Y:S01]  /*5120*/  SYNCS.ARRIVE.TRANS64.RED.A1T0 RZ, [R0+URZ], RZ ;  /* 0x000000ff00ff79a7 */ /* 0x0087e200081004ff */
[----:B--2---:R-:W-:Y:S01]  /*5130*/  LOP3.LUT P1, RZ, R6, 0x1, RZ, 0xc0, !PT ;  /* 0x0000000106ff7812 */ /* 0x004fe2000782c0ff */
[----:B---3--:R-:W-:-:S12]  /*5140*/  BRA.U UP3, `(.L_x_106) ;  /* 0x0000000103cc7547 */ /* 0x008fd8000b800000 */
[----:B------:R-:W2:Y:S01]  /*5150*/  LDCU UR4, c[0x0][0x38c] ;  /* 0x00007180ff0477ac */ /* 0x000ea20008000800 */
[----:B------:R-:W-:Y:S02]  /*5160*/  PLOP3.LUT P2, PT, PT, PT, PT, 0x80, 0x8 ;  /* 0x000000000008781c */ /* 0x000fe40003f4f070 */
[----:B------:R-:W-:Y:S01]  /*5170*/  SHF.L.U32 R4, R9, 0x1f, RZ ;  /* 0x0000001f09047819 */ /* 0x000fe200000006ff */
[----:B------:R-:W-:Y:S02]  /*5180*/  ULEA UR9, UR22, UR6, 0x3 ;  /* 0x0000000616097291 */ /* 0x000fe4000f8e18ff */
[----:B--2---:R-:W-:-:S06]  /*5190*/  UISETP.GE.AND UP0, UPT, UR4, 0x1, UPT ;  /* 0x000000010400788c */ /* 0x004fcc000bf06270 */
[----:B------:R-:W-:-:S05]  /*51a0*/  PLOP3.LUT P0, PT, PT, PT, UP0, 0x80, 0x8 ;  /* 0x000000000008781c */ /* 0x000fca0003f0f008 */
[----:B------:R-:W-:-:S08]  /*51b0*/  @UP0 ULEA UR4, UR21, UR6, 0x3 ;  /* 0x0000000615040291 */ /* 0x000fd0000f8e18ff */
[----:B------:R-:W-:-:S04]  /*51c0*/  @P0 SHF.L.U32 R0, R2, 0x1f, RZ ;  /* 0x0000001f02000819 */ /* 0x000fc800000006ff */
[----:B------:R2:W3:Y:S01]  /*51d0*/  @P0 SYNCS.PHASECHK.TRANS64.TRYWAIT P2, [UR4], R0 ;  /* 0x00000000ff0005a7 */ /* 0x0004e20008041104 */
[----:B------:R-:W4:Y:S02]  /*51e0*/  SYNCS.PHASECHK.TRANS64.TRYWAIT P0, [UR9+0x2f0], R4 ;  /* 0x0002f004ff0075a7 */ /* 0x000f240008001109 */
[----:B--234-:R-:W-:Y:S05]  /*51f0*/  @!P0 BRA `(.L_x_107) ;  /* 0x0000004c00b88947 */ /* 0x01cfea0003800000 */
.L_x_245:
[----:B------:R-:W-:Y:S01]  /*5200*/  UMOV UR19, UR20 ;  /* 0x0000001400137c82 */ /* 0x000fe20008000000 */
[----:B------:R-:W-:Y:S05]  /*5210*/  BRA.U !UP0, `(.L_x_108) ;  /* 0x0000000108887547 */ /* 0x000fea000b800000 */
[----:B------:R-:W-:Y:S02]  /*5220*/  UIADD3 UR19, UPT, UPT, UR23, UR20, URZ ;  /* 0x0000001417137290 */ /* 0x000fe4000fffe0ff */
[----:B------:R-:W-:Y:S02]  /*5230*/  ULEA UR8, UR22, UR24, 0x6 ;  /* 0x0000001816087291 */ /* 0x000fe4000f8e30ff */
[----:B------:R-:W-:Y:S01]  /*5240*/  UPLOP3.LUT UP2, UPT, UPT, UPT, UPT, 0x40, 0x4 ;  /* 0x000000000004789c */ /* 0x000fe20003f4e870 */
[----:B------:R-:W-:Y:S01]  /*5250*/  UMOV UR18, UR5 ;  /* 0x0000000500127c82 */ /* 0x000fe20008000000 */
[----:B------:R-:W-:-:S09]  /*5260*/  UMOV UR17, UR21 ;  /* 0x0000001500117c82 */ /* 0x000fd20008000000 */
.L_x_111:
[----:B---3--:R-:W-:Y:S01]  /*5270*/  ULEA UR7, UR17, UR6, 0x3 ;  /* 0x0000000611077291 */ /* 0x008fe2000f8e18ff */
[----:B----4-:R-:W-:Y:S11]  /*5280*/  @P2 BRA `(.L_x_109) ;  /* 0x00000000000c2947 */ /* 0x010ff60003800000 */
[----:B--2---:R-:W-:Y:S04]  /*5290*/  SHF.L.U32 R4, R2, 0x1f, RZ ;  /* 0x0000001f02047819 */ /* 0x004fe800000006ff */
[----:B------:R-:W2:Y:S02]  /*52a0*/  SYNCS.PHASECHK.TRANS64.TRYWAIT P0, [UR7], R4 ;  /* 0x00000004ff0075a7 */ /* 0x000ea40008001107 */
[----:B--2---:R-:W-:Y:S05]  /*52b0*/  @!P0 BRA `(.L_x_110) ;  /* 0x0000004c00a08947 */ /* 0x004fea0003800000 */
.L_x_109:
[----:B------:R-:W-:Y:S01]  /*52c0*/  UISETP.NE.AND UP0, UPT, UR18, 0x1, UPT ;  /* 0x000000011200788c */ /* 0x000fe2000bf05270 */
[----:B------:R-:W-:Y:S01]  /*52d0*/  PLOP3.LUT P2, PT, PT, PT, PT, 0x80, 0x8 ;  /* 0x000000000008781c */ /* 0x000fe20003f4f070 */
[----:B------:R-:W-:Y:S02]  /*52e0*/  UIADD3 UR21, UPT, UPT, UR17, 0x1, URZ ;  /* 0x0000000111157890 */ /* 0x000fe4000fffe0ff */
[----:B------:R-:W-:Y:S02]  /*52f0*/  ULEA UR28, UR17, UR14, 0x6 ;  /* 0x0000000e111c7291 */ /* 0x000fe4000f8e30ff */
[----:B------:R-:W-:Y:S01]  /*5300*/  UISETP.NE.AND UP1, UPT, UR21, 0x29, UPT ;  /* 0x000000291500788c */ /* 0x000fe2000bf25270 */
[----:B------:R-:W-:Y:S01]  /*5310*/  PLOP3.LUT P0, PT, PT, PT, UP0, 0x80, 0x8 ;  /* 0x000000000008781c */ /* 0x000fe20003f0f008 */
[----:B------:R-:W-:Y:S02]  /*5320*/  ULEA UR30, UR17, UR13, 0x8 ;  /* 0x0000000d111e7291 */ /* 0x000fe4000f8e40ff */
[----:B------:R-:W-:Y:S02]  /*5330*/  USEL UR16, URZ, 0x1, UP1 ;  /* 0x00000001ff107887 */ /* 0x000fe40008800000 */
[----:B------:R-:W-:Y:S02]  /*5340*/  USEL UR21, UR21, URZ, UP1 ;  /* 0x000000ff15157287 */ /* 0x000fe40008800000 */
[----:B------:R-:W-:Y:S02]  /*5350*/  UIADD3 UR7, UPT, UPT, UR7, 0x148, URZ ;  /* 0x0000014807077890 */ /* 0x000fe4000fffe0ff */
[----:B------:R-:W-:Y:S01]  /*5360*/  @UP0 ULEA UR4, UR21, UR6, 0x3 ;  /* 0x0000000615040291 */ /* 0x000fe2000f8e18ff */
[----:B------:R-:W-:Y:S01]  /*5370*/  LOP3.LUT R2, R2, UR16, RZ, 0x3c, !PT ;  /* 0x0000001002027c12 */ /* 0x000fe2000f8e3cff */
[----:B------:R-:W-:Y:S01]  /*5380*/  UMOV UR29, 0xc0004010 ;  /* 0xc0004010001d7882 */ /* 0x000fe20000000000 */
[----:B------:R-:W-:Y:S01]  /*5390*/  UMOV UR31, 0xc0004010 ;  /* 0xc0004010001f7882 */ /* 0x000fe20000000000 */
[----:B------:R-:W-:Y:S01]  /*53a0*/  UIADD3 UR20, UPT, UPT, UR20, 0x1, URZ ;  /* 0x0000000114147890 */ /* 0x000fe2000fffe0ff */
[----:B--2---:R-:W-:Y:S01]  /*53b0*/  @P0 SHF.L.U32 R0, R2, 0x1f, RZ ;  /* 0x0000001f02000819 */ /* 0x004fe200000006ff */
[----:B------:R-:W-:Y:S02]  /*53c0*/  UIADD3 UR18, UPT, UPT, UR18, -0x1, URZ ;  /* 0xffffffff12127890 */ /* 0x000fe4000fffe0ff */
[----:B------:R-:W-:Y:S01]  /*53d0*/  UISETP.NE.AND UP0, UPT, UR20, UR19, UPT ;  /* 0x000000131400728c */ /* 0x000fe2000bf05270 */
[----:B------:R3:W4:Y:S01]  /*53e0*/  @P0 SYNCS.PHASECHK.TRANS64.TRYWAIT P2, [UR4], R0 ;  /* 0x00000000ff0005a7 */ /* 0x0007220008041104 */
[----:B------:R3:W-:Y:S01]  /*53f0*/  UTCIMMA.2CTA gdesc[UR30], gdesc[UR28], tmem[UR8], tmem[UR26], idesc[UR27], UP2 ;  /* 0x00ff1a1c1e0075ea */ /* 0x0007e20009200108 */
[----:B------:R-:W-:Y:S01]  /*5400*/  UPLOP3.LUT UP2, UPT, UPT, UPT, UPT, 0x80, 0x8 ;  /* 0x000000000008789c */ /* 0x000fe20003f4f070 */
[----:B------:R3:W-:Y:S01]  /*5410*/  UTCBAR.2CTA.MULTICAST [UR7], URZ, UR11 ;  /* 0x000000ff070073e9 */ /* 0x0007e2000820080b */
[----:B------:R-:W-:Y:S04]  /*5420*/  UMOV UR17, UR21 ;  /* 0x0000001500117c82 */ /* 0x000fe80008000000 */
[----:B------:R-:W-:Y:S05]  /*5430*/  BRA.U UP0, `(.L_x_111) ;  /* 0xfffffffd008c7547 */ /* 0x000fea000b83ffff */
.L_x_108:
[----:B------:R-:W-:Y:S01]  /*5440*/  UIADD3 UR9, UPT, UPT, UR9, 0x2d0, URZ ;  /* 0x000002d009097890 */ /* 0x000fe2000fffe0ff */
[----:B------:R-:W-:-:S08]  /*5450*/  UMOV UR20, UR19 ;  /* 0x0000001300147c82 */ /* 0x000fd00008000000 */
[----:B------:R1:W-:Y:S01]  /*5460*/  UTCBAR.2CTA.MULTICAST [UR9], URZ, UR10 ;  /* 0x000000ff090073e9 */ /* 0x0003e2000820080a */
[----:B------:R-:W-:Y:S02]  /*5470*/  NOP ;  /* 0x0000000000007918 */ /* 0x000fe40000000000 */
.L_x_106:
[----:B------:R-:W-:Y:S01]  /*5480*/  UIADD3 UR22, UPT, UPT, UR22, 0x1, URZ ;  /* 0x0000000116167890 */ /* 0x000fe2000fffe0ff */
[----:B------:R-:W-:-:S03]  /*5490*/  ISETP.NE.AND P0, PT, R8, 0x2, PT ;  /* 0x000000020800780c */ /* 0x000fc60003f05270 */
[----:B------:R-:W-:Y:S01]  /*54a0*/  UISETP.NE.AND UP0, UPT, UR22, 0x4, UPT ;  /* 0x000000041600788c */ /* 0x000fe2000bf05270 */
[----:B--23--:R-:W-:Y:S02]  /*54b0*/  SEL R0, RZ, 0x1, P0 ;  /* 0x00000001ff007807 */ /* 0x00cfe40000000000 */
[----:B------:R-:W-:Y:S01]  /*54c0*/  SEL R8, R8, RZ, P0 ;  /* 0x000000ff08087207 */ /* 0x000fe20000000000 */
[----:B------:R-:W-:Y:S01]  /*54d0*/  USEL UR4, URZ, 0x1, UP0 ;  /* 0x00000001ff047887 */ /* 0x000fe20008000000 */
[----:B------:R-:W-:Y:S01]  /*54e0*/  LOP3.LUT R3, R3, R0, RZ, 0x3c, !PT ;  /* 0x0000000003037212 */ /* 0x000fe200078e3cff */
[----:B------:R-:W-:-:S04]  /*54f0*/  USEL UR22, UR22, URZ, UP0 ;  /* 0x000000ff16167287 */ /* 0x000fc80008000000 */
[----:B------:R-:W-:Y:S01]  /*5500*/  LOP3.LUT R9, R9, UR4, RZ, 0x3c, !PT ;  /* 0x0000000409097c12 */ /* 0x000fe2000f8e3cff */
[----:B------:R-:W-:Y:S07]  /*5510*/  @P1 BRA `(.L_x_112) ;  /* 0xfffffff800c41947 */ /* 0x000fee000383ffff */
[----:B------:R-:W2:Y:S01]  /*5520*/  S2UR UR4, SR_CgaCtaId ;  /* 0x00000000000479c3 */ /* 0x000ea20000008800 */
[----:B------:R-:W-:Y:S01]  /*5530*/  ELECT P0, URZ, PT ;  /* 0x0000000000ff782f */ /* 0x000fe20003800000 */
[----:B------:R-:W-:Y:S01]  /*5540*/  HFMA2 R0, -RZ, RZ, 0, 5.9604644775390625e-08 ;  /* 0x00000001ff007431 */ /* 0x000fe200000001ff */
[----:B------:R-:W-:-:S05]  /*5550*/  UMOV UR5, 0x40 ;  /* 0x0000004000057882 */ /* 0x000fca0000000000 */
[----:B------:R-:W-:Y:S01]  /*5560*/  UVIRTCOUNT.DEALLOC.SMPOOL 0x80 ;  /* 0x000000800000784c */ /* 0x000fe20000000000 */
[----:B------:R-:W-:Y:S02]  /*5570*/  UISETP.NE.AND UP1, UPT, UR15, URZ, UPT ;  /* 0x000000ff0f00728c */ /* 0x000fe4000bf25270 */
[----:B--2---:R-:W-:-:S09]  /*5580*/  ULEA UR4, UR4, UR5, 0x18 ;  /* 0x0000000504047291 */ /* 0x004fd2000f8ec0ff */
[----:B------:R2:W-:Y:S01]  /*5590*/  @P0 STS.U8 [UR4+0x1c], R0 ;  /* 0x00001c00ff000988 */ /* 0x0005e20008000004 */
[----:B------:R-:W-:Y:S05]  /*55a0*/  BRA.U UP1, `(.L_x_113) ;  /* 0x0000000101a07547 */ /* 0x000fea000b800000 */
[----:B------:R-:W-:Y:S01]  /*55b0*/  UIADD3 UR5, UPT, UPT, UR6, 0x2f0, URZ ;  /* 0x000002f006057890 */ /* 0x000fe2000fffe0ff */
[----:B------:R-:W-:-:S03]  /*55c0*/  SHF.L.U32 R2, R9, 0x1f, RZ ;  /* 0x0000001f09027819 */ /* 0x000fc600000006ff */
[----:B------:R-:W-:-:S09]  /*55d0*/  ULEA UR7, UR22, UR5, 0x3 ;  /* 0x0000000516077291 */ /* 0x000fd2000f8e18ff */
[----:B------:R-:W3:Y:S02]  /*55e0*/  SYNCS.PHASECHK.TRANS64.TRYWAIT P0, [UR7], R2 ;  /* 0x00000002ff0075a7 */ /* 0x000ee40008001107 */
[----:B---3--:R-:W-:Y:S05]  /*55f0*/  @!P0 BRA `(.L_x_114) ;  /* 0x0000004800e88947 */ /* 0x008fea0003800000 */
.L_x_248:
[----:B------:R-:W-:-:S04]  /*5600*/  UIADD3 UR8, UPT, UPT, UR22, 0x1, URZ ;  /* 0x0000000116087890 */ /* 0x000fc8000fffe0ff */
[----:B------:R-:W-:-:S04]  /*5610*/  UISETP.NE.AND UP0, UPT, UR8, 0x4, UPT ;  /* 0x000000040800788c */ /* 0x000fc8000bf05270 */
[----:B-1----:R-:W-:Y:S02]  /*5620*/  USEL UR9, URZ, 0x1, UP0 ;  /* 0x00000001ff097887 */ /* 0x002fe40008000000 */
[----:B------:R-:W-:-:S04]  /*5630*/  USEL UR8, UR8, URZ, UP0 ;  /* 0x000000ff08087287 */ /* 0x000fc80008000000 */
[----:B------:R-:W-:Y:S01]  /*5640*/  ULEA UR7, UR8, UR5, 0x3 ;  /* 0x0000000508077291 */ /* 0x000fe2000f8e18ff */
[----:B--2---:R-:W-:-:S04]  /*5650*/  LOP3.LUT R2, R9, UR9, RZ, 0x3c, !PT ;  /* 0x0000000909027c12 */ /* 0x004fc8000f8e3cff */
[----:B------:R-:W-:-:S04]  /*5660*/  SHF.L.U32 R3, R2, 0x1f, RZ ;  /* 0x0000001f02037819 */ /* 0x000fc800000006ff */
[----:B------:R-:W1:Y:S02]  /*5670*/  SYNCS.PHASECHK.TRANS64.TRYWAIT P0, [UR7], R3 ;  /* 0x00000003ff0075a7 */ /* 0x000e640008001107 */
[----:B-1----:R-:W-:Y:S05]  /*5680*/  @!P0 BRA `(.L_x_115) ;  /* 0x0000004800dc8947 */ /* 0x002fea0003800000 */
.L_x_250:
        /* <DEDUP_REMOVED lines=9> */
.L_x_252:
[----:B------:R-:W-:-:S04]  /*5720*/  UIADD3 UR8, UPT, UPT, UR8, 0x1, URZ ;  /* 0x0000000108087890 */ /* 0x000fc8000fffe0ff */
[----:B------:R-:W-:-:S04]  /*5730*/  UISETP.NE.AND UP0, UPT, UR8, 0x4, UPT ;  /* 0x000000040800788c */ /* 0x000fc8000bf05270 */
[----:B------:R-:W-:Y:S02]  /*5740*/  USEL UR7, URZ, 0x1, UP0 ;  /* 0x00000001ff077887 */ /* 0x000fe40008000000 */
[----:B------:R-:W-:-:S04]  /*5750*/  USEL UR8, UR8, URZ, UP0 ;  /* 0x000000ff08087287 */ /* 0x000fc80008000000 */
[----:B------:R-:W-:Y:S01]  /*5760*/  ULEA UR8, UR8, UR5, 0x3 ;  /* 0x0000000508087291 */ /* 0x000fe2000f8e18ff */
[----:B------:R-:W-:-:S04]  /*5770*/  LOP3.LUT R2, R2, UR7, RZ, 0x3c, !PT ;  /* 0x0000000702027c12 */ /* 0x000fc8000f8e3cff */
[----:B------:R-:W-:Y:S01]  /*5780*/  SHF.L.U32 R2, R2, 0x1f, RZ ;  /* 0x0000001f02027819 */ /* 0x000fe200000006ff */
[----:B-1----:R-:W-:-:S04]  /*5790*/  IMAD.U32 R0, RZ, RZ, UR8 ;  /* 0x00000008ff007e24 */ /* 0x002fc8000f8e00ff */
[----:B------:R1:W2:Y:S03]  /*57a0*/  SYNCS.PHASECHK.TRANS64.TRYWAIT P0, [R0+URZ], R2 ;  /* 0x00000002000075a7 */ /* 0x0002a600080011ff */
[----:B--2---:R-:W-:Y:S05]  /*57b0*/  @!P0 NANOSLEEP.SYNCS 0x989680 ;  /* 0x009896800000895d */ /* 0x004fea0003900000 */
[----:B------:R-:W2:Y:S02]  /*57c0*/  @!P0 SYNCS.PHASECHK.TRANS64 P0, [R0+URZ], R2 ;  /* 0x00000002000085a7 */ /* 0x000ea400080010ff */
[----:B--2---:R-:W-:Y:S05]  /*57d0*/  @P0 BRA `(.L_x_117) ;  /* 0x0000000000200947 */ /* 0x004fea0003800000 */
.L_x_118:
[----:B--2---:R2:W3:Y:S02]  /*57e0*/  SYNCS.PHASECHK.TRANS64.TRYWAIT P0, [R0+URZ], R2 ;  /* 0x00000002000075a7 */ /* 0x0044e400080011ff */
[----:B---3--:R-:W-:Y:S05]  /*57f0*/  @!P0 NANOSLEEP.SYNCS 0x989680 ;  /* 0x009896800000895d */ /* 0x008fea0003900000 */
[----:B------:R-:W3:Y:S02]  /*5800*/  @!P0 SYNCS.PHASECHK.TRANS64 P0, [R0+URZ], R2 ;  /* 0x00000002000085a7 */ /* 0x000ee400080010ff */
[----:B---3--:R-:W-:Y:S05]  /*5810*/  @!P0 BRA `(.L_x_118) ;  /* 0xfffffffc00f08947 */ /* 0x008fea000383ffff */
[----:B------:R-:W-:Y:S05]  /*5820*/  BRA `(.L_x_117) ;  /* 0x00000000000c7947 */ /* 0x000fea0003800000 */
.L_x_113:
[----:B------:R-:W-:-:S04]  /*5830*/  UIADD3 UR5, UPT, UPT, UR6, 0x330, URZ ;  /* 0x0000033006057890 */ /* 0x000fc8000fffe0ff */
[----:B------:R-:W-:-:S09]  /*5840*/  UPRMT UR5, UR12, 0x654, UR5 ;  /* 0x000006540c057896 */ /* 0x000fd20008000005 */
[----:B------:R-:W-:Y:S03]  /*5850*/  SYNCS.ARRIVE.TRANS64.RED.A1T0 RZ, [UR5], RZ ;  /* 0x000000ffffff79a7 */ /* 0x000fe60008100405 */
.L_x_117:
[----:B-12---:R-:W-:Y:S01]  /*5860*/  SHF.L.U32 R2, RZ, 0x1f, RZ ;  /* 0x0000001fff027819 */ /* 0x006fe200000006ff */
[----:B------:R-:W-:Y:S01]  /*5870*/  UIADD3 UR5, UPT, UPT, UR6, 0x330, URZ ;  /* 0x0000033006057890 */ /* 0x000fe2000fffe0ff */
[----:B------:R-:W-:Y:S02]  /*5880*/  PLOP3.LUT P0, PT, PT, PT, UP1, 0x80, 0x8 ;  /* 0x000000000008781c */ /* 0x000fe40003f0f018 */
[----:B------:R-:W1:Y:S02]  /*5890*/  SYNCS.PHASECHK.TRANS64.TRYWAIT P1, [UR6+0x330], R2 ;  /* 0x00033002ff0075a7 */ /* 0x000e640008021106 */
[----:B-1----:R-:W-:Y:S09]  /*58a0*/  @!P1 BRA `(.L_x_119) ;  /* 0x0000004800849947 */ /* 0x002ff20003800000 */
.L_x_254:
[----:B------:R-:W-:Y:S02]  /*58b0*/  @!UP1 UPRMT UR5, UR12, 0x654, UR5 ;  /* 0x000006540c059896 */ /* 0x000fe40008000005 */
[----:B------:R-:W-:Y:S01]  /*58c0*/  ULOP3.LUT UR6, UR24, 0xffff, URZ, 0xc0, !UPT ;  /* 0x0000ffff18067892 */ /* 0x000fe2000f8ec0ff */
[----:B------:R-:W-:-:S03]  /*58d0*/  UMOV UR8, 0xffff ;  /* 0x0000ffff00087882 */ /* 0x000fc60000000000 */
[----:B------:R-:W-:-:S03]  /*58e0*/  USHF.R.U32.HI UR6, URZ, 0x5, UR6 ;  /* 0x00000005ff067899 */ /* 0x000fc60008011606 */
[----:B------:R-:W-:Y:S01]  /*58f0*/  @!P0 SYNCS.ARRIVE.TRANS64.RED.A1T0 RZ, [UR5], RZ ;  /* 0x000000ffffff89a7 */ /* 0x000fe20008100405 */
[----:B------:R-:W-:Y:S01]  /*5900*/  NOP ;  /* 0x0000000000007918 */ /* 0x000fe20000000000 */
[----:B-1----:R-:W1:Y:S01]  /*5910*/  LDS R0, [UR4+0x14] ;  /* 0x00001404ff007984 */ /* 0x002e620008000800 */
[----:B------:R-:W-:Y:S01]  /*5920*/  USHF.L.U32 UR8, UR8, UR6, URZ ;  /* 0x0000000608087299 */ /* 0x000fe200080006ff */
[----:B------:R-:W-:Y:S02]  /*5930*/  UMOV UR5, 0x1 ;  /* 0x0000000100057882 */ /* 0x000fe40000000000 */
[----:B------:R-:W-:-:S03]  /*5940*/  USHF.L.U32 UR5, UR5, UR6, URZ ;  /* 0x0000000605057299 */ /* 0x000fc600080006ff */
[----:B-1----:R-:W-:-:S04]  /*5950*/  LOP3.LUT R0, R0, UR8, RZ, 0xc0, !PT ;  /* 0x0000000800007c12 */ /* 0x002fc8000f8ec0ff */
[----:B------:R-:W-:-:S13]  /*5960*/  ISETP.NE.AND P0, PT, R0, UR8, PT ;  /* 0x0000000800007c0c */ /* 0x000fda000bf05270 */
[----:B------:R-:W-:Y:S05]  /*5970*/  @P0 BRA `(.L_x_120) ;  /* 0x0000000000580947 */ /* 0x000fea0003800000 */
[----:B------:R-:W1:Y:S02]  /*5980*/  LDS R0, [UR4+0x18] ;  /* 0x00001804ff007984 */ /* 0x000e640008000800 */
[----:B-1----:R-:W-:-:S04]  /*5990*/  LOP3.LUT R0, R0, UR5, RZ, 0xc0, !PT ;  /* 0x0000000500007c12 */ /* 0x002fc8000f8ec0ff */
[----:B------:R-:W-:-:S13]  /*59a0*/  ISETP.NE.AND P0, PT, R0, UR5, PT ;  /* 0x0000000500007c0c */ /* 0x000fda000bf05270 */
[----:B------:R-:W-:Y:S05]  /*59b0*/  @P0 BRA `(.L_x_121) ;  /* 0x00000000003c0947 */ /* 0x000fea0003800000 */
[----:B------:R-:W1:Y:S01]  /*59c0*/  S2R R2, SR_LANEID ;  /* 0x0000000000027919 */ /* 0x000e620000000000 */
[----:B------:R-:W-:Y:S01]  /*59d0*/  ULOP3.LUT UR8, URZ, UR8, URZ, 0x33, !UPT ;  /* 0x00000008ff087292 */ /* 0x000fe2000f8e33ff */
[----:B------:R-:W-:Y:S02]  /*59e0*/  VOTEU.ANY UR7, UPT, PT ;  /* 0x0000000000077886 */ /* 0x000fe400038e0100 */
[----:B------:R-:W-:-:S03]  /*59f0*/  UFLO.U32 UR7, UR7 ;  /* 0x00000007000772bd */ /* 0x000fc600080e0000 */
[----:B------:R-:W-:-:S04]  /*5a00*/  IMAD.U32 R0, RZ, RZ, UR8 ;  /* 0x00000008ff007e24 */ /* 0x000fc8000f8e00ff */
[----:B------:R2:W3:Y:S02]  /*5a10*/  REDUX UR6, R0 ;  /* 0x00000000000673c4 */ /* 0x0004e40000000000 */
[----:B------:R1:W-:Y:S02]  /*5a20*/  UTCATOMSWS.AND URZ, UR8 ;  /* 0x0000000800ff79e3 */ /* 0x0003e40008000000 */
[----:B-1----:R-:W-:Y:S02]  /*5a30*/  ISETP.EQ.U32.AND P0, PT, R2, UR7, PT ;  /* 0x0000000702007c0c */ /* 0x002fe4000bf02070 */
[----:B--2---:R-:W-:Y:S02]  /*5a40*/  LOP3.LUT R0, RZ, UR5, RZ, 0x33, !PT ;  /* 0x00000005ff007c12 */ /* 0x004fe4000f8e33ff */
[----:B---3--:R-:W-:Y:S02]  /*5a50*/  MOV R2, UR6 ;  /* 0x0000000600027c02 */ /* 0x008fe40008000f00 */
[----:B------:R-:W1:Y:S07]  /*5a60*/  REDUX UR5, R0 ;  /* 0x00000000000573c4 */ /* 0x000e6e0000000000 */
[----:B------:R2:W-:Y:S01]  /*5a70*/  @P0 ATOMS.AND RZ, [UR4+0x14], R2 ;  /* 0x00001402ffff098c */ /* 0x0005e2000a800004 */
[----:B-1----:R-:W-:-:S05]  /*5a80*/  IMAD.U32 R0, RZ, RZ, UR5 ;  /* 0x00000005ff007e24 */ /* 0x002fca000f8e00ff */
[----:B------:R2:W-:Y:S01]  /*5a90*/  @P0 ATOMS.AND RZ, [UR4+0x18], R0 ;  /* 0x00001800ffff098c */ /* 0x0005e2000a800004 */
[----:B------:R-:W-:Y:S05]  /*5aa0*/  BRA `(.L_x_122) ;  /* 0x0000000000147947 */ /* 0x000fea0003800000 */
.L_x_121:
[----:B------:R-:W-:Y:S02]  /*5ab0*/  MOV R2, 0x5ad0 ;  /* 0x00005ad000027802 */ /* 0x000fe40000000f00 */
[----:B----45:R-:W-:Y:S05]  /*5ac0*/  CALL.REL.NOINC `($__internal_0_$__cuda_sm10x_tcgen05_guardrail_trap_col_being_dealloced_not_returned_by_alloc) ;  /* 0x0000004800987944 */ /* 0x030fea0003c00000 */
[----:B------:R-:W-:Y:S05]  /*5ad0*/  BRA `(.L_x_122) ;  /* 0x0000000000087947 */ /* 0x000fea0003800000 */
.L_x_120:
[----:B------:R-:W-:Y:S02]  /*5ae0*/  MOV R2, 0x5b00 ;  /* 0x00005b0000027802 */ /* 0x000fe40000000f00 */
[----:B----45:R-:W-:Y:S05]  /*5af0*/  CALL.REL.NOINC `($__internal_2_$__cuda_sm10x_tcgen05_guardrail_trap_unallocated_columns_being_dealloced) ;  /* 0x0000004800a47944 */ /* 0x030fea0003c00000 */
.L_x_122:
[----:B------:R-:W-:Y:S01]  /*5b00*/  NOP ;  /* 0x0000000000007918 */ /* 0x000fe20000000000 */
[----:B------:R-:W-:Y:S05]  /*5b10*/  EXIT ;  /* 0x000000000000794d */ /* 0x000fea0003800000 */
.L_x_93:
[----:B------:R-:W-:-:S09]  /*5b20*/  UISETP.NE.OR UP0, UPT, UR11, 0x3, !UP4 ;  /* 0x000000030b00788c */ /* 0x000fd2000e705670 */
[----:B------:R-:W-:Y:S05]  /*5b30*/  BRA.U UP0, `(.L_x_123) ;  /* 0x0000000900e87547 */ /* 0x000fea000b800000 */
[----:B------:R-:W2:Y:S01]  /*5b40*/  LDCU UR25, c[0x0][0x370] ;  /* 0x00006e00ff1977ac */ /* 0x000ea20008000800 */
[----:B------:R-:W3:Y:S01]  /*5b50*/  LDC.64 R16, c[0x0][0x348] ;  /* 0x0000d200ff107b82 */ /* 0x000ee20000000a00 */
[----:B------:R-:W-:Y:S02]  /*5b60*/  HFMA2 R13, -RZ, RZ, 0, 0 ;  /* 0x00000000ff0d7431 */ /* 0x000fe400000001ff */
[----:B------:R-:W-:Y:S01]  /*5b70*/  IMAD.MOV.U32 R15, RZ, RZ, 0x1 ;  /* 0x00000001ff0f7424 */ /* 0x000fe200078e00ff */
[----:B------:R-:W2:Y:S01]  /*5b80*/  LDCU.128 UR20, c[0x0][0xb10] ;  /* 0x00016200ff1477ac */ /* 0x000ea20008000c00 */
[----:B------:R-:W-:Y:S01]  /*5b90*/  IMAD.MOV.U32 R14, RZ, RZ, RZ ;  /* 0x000000ffff0e7224 */ /* 0x000fe200078e00ff */
[----:B------:R-:W-:Y:S01]  /*5ba0*/  MOV R12, 0x2000 ;  /* 0x00002000000c7802 */ /* 0x000fe20000000f00 */
[----:B------:R-:W4:Y:S01]  /*5bb0*/  LDCU UR24, c[0x0][0x374] ;  /* 0x00006e80ff1877ac */ /* 0x000f220008000800 */
[----:B------:R-:W1:Y:S01]  /*5bc0*/  LDC.64 R2, c[0x0][0x888] ;  /* 0x00022200ff027b82 */ /* 0x000e620000000a00 */
[----:B------:R-:W4:Y:S01]  /*5bd0*/  LDCU UR13, c[0x0][0xb0c] ;  /* 0x00016180ff0d77ac */ /* 0x000f220008000800 */
[----:B------:R-:W4:Y:S06]  /*5be0*/  LDCU UR18, c[0x0][0xb20] ;  /* 0x00016400ff1277ac */ /* 0x000f2c0008000800 */
[----:B------:R-:W1:Y:S01]  /*5bf0*/  LDC.64 R4, c[0x0][0x890] ;  /* 0x00022400ff047b82 */ /* 0x000e620000000a00 */
[----:B------:R-:W3:Y:S01]  /*5c00*/  LDCU UR4, c[0x0][0xb30] ;  /* 0x00016600ff0477ac */ /* 0x000ee20008000800 */
[----:B------:R-:W-:Y:S01]  /*5c10*/  UMOV UR19, 0x400 ;  /* 0x0000040000137882 */ /* 0x000fe20000000000 */
[----:B------:R-:W-:-:S02]  /*5c20*/  UISETP.GE.AND UP0, UPT, UR37, 0x1, UPT ;  /* 0x000000012500788c */ /* 0x000fc4000bf06270 */
[----:B------:R-:W-:Y:S02]  /*5c30*/  ULEA UR19, UR54, UR19, 0x18 ;  /* 0x0000001336137291 */ /* 0x000fe4000f8ec0ff */
[----:B------:R-:W-:Y:S02]  /*5c40*/  UP2UR UR5, UPR, URZ, 0x1 ;  /* 0x00000001ff057883 */ /* 0x000fe40008000000 */
[----:B--2---:R-:W-:Y:S02]  /*5c50*/  UIMAD.WIDE.U32 UR10, UR25, UR20, URZ ;  /* 0x00000014190a72a5 */ /* 0x004fe4000f8e00ff */
[----:B------:R-:W-:Y:S02]  /*5c60*/  UIADD3 UR5, UPT, UPT, UR19, 0x290, URZ ;  /* 0x0000029013057890 */ /* 0x000fe4000fffe0ff */
[----:B----4-:R-:W-:Y:S02]  /*5c70*/  UIMAD.WIDE.U32 UR8, UR24, UR23, URZ ;  /* 0x00000017180872a5 */ /* 0x010fe4000f8e00ff */
[----:B------:R-:W-:-:S02]  /*5c80*/  UPLOP3.LUT UP3, UPT, UPT, UPT, UPT, 0x40, 0x4 ;  /* 0x000000000004789c */ /* 0x000fc40003f6e870 */
[----:B------:R-:W-:Y:S01]  /*5c90*/  UISETP.NE.AND UP4, UPT, UR37, 0x1, UPT ;  /* 0x000000012500788c */ /* 0x000fe2000bf85270 */
[----:B------:R-:W2:Y:S01]  /*5ca0*/  LDCU.64 UR6, c[0x0][0xb28] ;  /* 0x00016500ff0677ac */ /* 0x000ea20008000a00 */
[----:B------:R-:W-:Y:S02]  /*5cb0*/  UISETP.NE.AND UP6, UPT, UR13, 0x1, UPT ;  /* 0x000000010d00788c */ /* 0x000fe4000bfc5270 */
[----:B------:R-:W-:Y:S02]  /*5cc0*/  UISETP.NE.AND UP5, UPT, UR22, 0x1, UPT ;  /* 0x000000011600788c */ /* 0x000fe4000bfa5270 */
[----:B------:R-:W-:Y:S02]  /*5cd0*/  UPRMT UR54, UR54, 0x654, UR5 ;  /* 0x0000065436367896 */ /* 0x000fe40008000005 */
[----:B------:R-:W-:Y:S02]  /*5ce0*/  USHF.R.U32.HI UR28, URZ, UR21, UR11 ;  /* 0x00000015ff1c7299 */ /* 0x000fe4000801160b */
[----:B------:R-:W-:-:S02]  /*5cf0*/  USHF.R.U32.HI UR27, URZ, UR18, UR9 ;  /* 0x00000012ff1b7299 */ /* 0x000fc40008011609 */
[----:B---3--:R-:W-:-:S11]  /*5d00*/  UISETP.NE.AND UP2, UPT, UR4, 0x1, UPT ;  /* 0x000000010400788c */ /* 0x008fd6000bf45270 */
.L_x_131:
[C---:B------:R-:W-:Y:S02]  /*5d10*/  LEA R7, R14.reuse, UR19, 0x3 ;  /* 0x000000130e077c11 */ /* 0x040fe4000f8e18ff */
[----:B------:R-:W-:Y:S02]  /*5d20*/  SHF.L.U32 R0, R13, 0x1f, RZ ;  /* 0x0000001f0d007819 */ /* 0x000fe400000006ff */
[----:B------:R-:W-:Y:S02]  /*5d30*/  LEA R8, R14, UR19, 0x4 ;  /* 0x000000130e087c11 */ /* 0x000fe4000f8e20ff */
[----:B---3--:R-:W3:Y:S02]  /*5d40*/  SYNCS.PHASECHK.TRANS64.TRYWAIT P0, [R7+URZ+0x2b0], R0 ;  /* 0x0002b000070075a7 */ /* 0x008ee400080011ff */
[----:B---3--:R-:W-:Y:S05]  /*5d50*/  @!P0 BRA `(.L_x_124) ;  /* 0x0000004400708947 */ /* 0x008fea0003800000 */
.L_x_255:
[----:B------:R-:W4:Y:S01]  /*5d60*/  LDS.128 R8, [R8+0x340] ;  /* 0x0003400008087984 */ /* 0x000f220000000c00 */
[----:B------:R-:W-:Y:S01]  /*5d70*/  UISETP.GE.AND UP0, UPT, UR37, 0x1, UPT ;  /* 0x000000012500788c */ /* 0x000fe2000bf06270 */
[----:B------:R-:W-:Y:S01]  /*5d80*/  @!PT LDS RZ, [RZ] ;  /* 0x00000000fffff984 */ /* 0x000fe20000000800 */
[----:B------:R-:W-:Y:S01]  /*5d90*/  @!PT LDS RZ, [RZ] ;  /* 0x00000000fffff984 */ /* 0x000fe20000000800 */
[----:B------:R-:W-:Y:S01]  /*5da0*/  @!PT LDS RZ, [RZ] ;  /* 0x00000000fffff984 */ /* 0x000fe20000000800 */
[----:B------:R-:W-:Y:S01]  /*5db0*/  @!PT LDS RZ, [RZ] ;  /* 0x00000000fffff984 */ /* 0x000fe20000000800 */
[----:B------:R1:W-:Y:S06]  /*5dc0*/  MEMBAR.ALL.CTA ;  /* 0x0000000000007992 */ /* 0x0003ec0000008000 */
[----:B-1----:R-:W1:Y:S01]  /*5dd0*/  FENCE.VIEW.ASYNC.S ;  /* 0x00000000000073c6 */ /* 0x002e620000000000 */
[----:B----4-:R-:W-:Y:S11]  /*5de0*/  LOP3.LUT P0, RZ, R10, 0x1, RZ, 0xc0, !PT ;  /* 0x000000010aff7812 */ /* 0x010ff6000780c0ff */
[----:B------:R-:W-:Y:S02]  /*5df0*/  @!UPT UIADD3 URZ, UPT, UPT, URZ, URZ, URZ ;  /* 0x000000fffffff290 */ /* 0x000fe4000fffe0ff */
[----:B-1----:R-:W-:Y:S01]  /*5e00*/  VOTEU.ANY UP1, P0 ;  /* 0x0000000000ff7886 */ /* 0x002fe20000020100 */
[----:B------:R-:W-:Y:S11]  /*5e10*/  PLOP3.LUT P0, PT, PT, PT, UP1, 0x80, 0x8 ;  /* 0x000000000008781c */ /* 0x000ff60003f0f018 */
[----:B------:R-:W-:Y:S02]  /*5e20*/  @!UPT UIADD3 URZ, UPT, UPT, URZ, URZ, URZ ;  /* 0x000000fffffff290 */ /* 0x000fe4000fffe0ff */
[----:B---3--:R-:W-:Y:S02]  /*5e30*/  @P0 SHF.R.U32.HI R0, RZ, 0x10, R9 ;  /* 0x00000010ff000819 */ /* 0x008fe40000011609 */
[----:B------:R-:W-:Y:S02]  /*5e40*/  @P0 MOV R6, R8 ;  /* 0x0000000800060202 */ /* 0x000fe40000000f00 */
[----:B------:R-:W-:Y:S01]  /*5e50*/  @P0 R2UR UR4, R0 ;  /* 0x00000000000402ca */ /* 0x000fe200000e0000 */
[----:B------:R-:W-:Y:S01]  /*5e60*/  VIADD R0, R7, 0x2c0 ;  /* 0x000002c007007836 */ /* 0x000fe20000000000 */
[----:B------:R-:W-:Y:S02]  /*5e70*/  @P0 LOP3.LUT R8, R9, 0xffff, RZ, 0xc0, !PT ;  /* 0x0000ffff09080812 */ /* 0x000fe400078ec0ff */
[----:B------:R-:W-:Y:S02]  /*5e80*/  @P0 R2UR UR8, R6 ;  /* 0x00000000060802ca */ /* 0x000fe400000e0000 */
[----:B------:R-:W-:Y:S02]  /*5e90*/  PRMT R0, RZ, 0x654, R0 ;  /* 0x00000654ff007816 */ /* 0x000fe40000000000 */
[----:B------:R-:W-:Y:S02]  /*5ea0*/  @P0 R2UR UR5, R8 ;  /* 0x00000000080502ca */ /* 0x000fe400000e0000 */
[----:B------:R1:W-:Y:S03]  /*5eb0*/  SYNCS.ARRIVE.TRANS64.RED.A1T0 RZ, [R0+URZ], RZ ;  /* 0x000000ff00ff79a7 */ /* 0x0003e600081004ff */
[----:B------:R-:W-:Y:S04]  /*5ec0*/  @UP1 UMOV UR29, UR4 ;  /* 0x00000004001d1c82 */ /* 0x000fe80008000000 */
[----:B------:R-:W-:Y:S04]  /*5ed0*/  @UP1 UMOV UR15, UR8 ;  /* 0x00000008000f1c82 */ /* 0x000fe80008000000 */
[----:B------:R-:W-:Y:S01]  /*5ee0*/  @UP1 UMOV UR14, UR5 ;  /* 0x00000005000e1c82 */ /* 0x000fe20008000000 */
[----:B------:R-:W-:Y:S05]  /*5ef0*/  BRA.U !UP0, `(.L_x_125) ;  /* 0x0000000108947547 */ /* 0x000fea000b800000 */
[----:B------:R-:W-:Y:S02]  /*5f00*/  UIMAD.WIDE.U32 UR30, UR14, UR23, URZ ;  /* 0x000000170e1e72a5 */ /* 0x000fe4000f8e00ff */
[----:B------:R-:W-:Y:S02]  /*5f10*/  UIMAD.WIDE.U32 UR40, UR15, UR20, URZ ;  /* 0x000000140f2872a5 */ /* 0x000fe4000f8e00ff */
[----:B------:R-:W-:Y:S02]  /*5f20*/  USEL UR4, UR24, UR27, !UP5 ;  /* 0x0000001b18047287 */ /* 0x000fe4000e800000 */
[----:B------:R-:W-:Y:S02]  /*5f30*/  USHF.R.U32.HI UR32, URZ, UR18, UR31 ;  /* 0x00000012ff207299 */ /* 0x000fe4000801161f */
[----:B--2---:R-:W-:Y:S02]  /*5f40*/  UIMAD.WIDE.U32 UR38, UR4, UR6, URZ ;  /* 0x00000006042672a5 */ /* 0x004fe4000f8e00ff */
[----:B------:R-:W-:Y:S02]  /*5f50*/  USEL UR9, UR25, UR28, !UP6 ;  /* 0x0000001c19097287 */ /* 0x000fe4000f000000 */
[----:B------:R-:W-:Y:S02]  /*5f60*/  USEL UR8, UR14, UR32, !UP5 ;  /* 0x000000200e087287 */ /* 0x000fe4000e800000 */
[----:B------:R-:W-:Y:S02]  /*5f70*/  UIMAD.WIDE.U32 UR34, UR9, UR6, URZ ;  /* 0x00000006092272a5 */ /* 0x000fe4000f8e00ff */
[----:B------:R-:W-:Y:S02]  /*5f80*/  UIMAD.WIDE.U32 UR16, UR8, UR6, URZ ;  /* 0x00000006081072a5 */ /* 0x000fe4000f8e00ff */
[----:B------:R-:W-:Y:S02]  /*5f90*/  @UP4 USHF.R.U32.HI UR9, URZ, UR7, UR35 ;  /* 0x00000007ff094299 */ /* 0x000fe40008011623 */
[----:B------:R-:W-:Y:S02]  /*5fa0*/  USHF.R.U32.HI UR17, URZ, UR7, UR17 ;  /* 0x00000007ff117299 */ /* 0x000fe40008011611 */
[----:B------:R-:W-:Y:S02]  /*5fb0*/  UIMAD UR10, UR37, UR9, URZ ;  /* 0x00000009250a72a4 */ /* 0x000fe4000f8e02ff */
[----:B------:R-:W-:Y:S01]  /*5fc0*/  USEL UR17, UR8, UR17, !UP4 ;  /* 0x0000001108117287 */ /* 0x000fe2000e000000 */
[----:B------:R-:W-:Y:S02]  /*5fd0*/  UMOV UR31, UR41 ;  /* 0x00000029001f7c82 */ /* 0x000fe40008000000 */
[----:B------:R-:W-:Y:S02]  /*5fe0*/  USHF.R.U32.HI UR30, URZ, UR21, UR31 ;  /* 0x00000015ff1e7299 */ /* 0x000fe4000801161f */
[----:B------:R-:W-:Y:S02]  /*5ff0*/  UIADD3 UR16, UPT, UPT, -UR17, URZ, URZ ;  /* 0x000000ff11107290 */ /* 0x000fe4000fffe1ff */
[----:B------:R-:W-:Y:S02]  /*6000*/  USEL UR5, UR15, UR30, !UP6 ;  /* 0x0000001e0f057287 */ /* 0x000fe4000f000000 */
[----:B------:R-:W-:Y:S01]  /*6010*/  UIMAD UR16, UR37, UR16, UR8 ;  /* 0x00000010251072a4 */ /* 0x000fe2000f8e0208 */
[----:B------:R-:W-:Y:S02]  /*6020*/  UMOV UR31, UR39 ;  /* 0x00000027001f7c82 */ /* 0x000fe40008000000 */
[----:B------:R-:W-:Y:S04]  /*6030*/  @UP4 USHF.R.U32.HI UR4, URZ, UR7, UR31 ;  /* 0x00000007ff044299 */ /* 0x000fe8000801161f */
[----:B------:R-:W-:Y:S04]  /*6040*/  UIMAD UR4, UR37, UR4, URZ ;  /* 0x00000004250472a4 */ /* 0x000fe8000f8e02ff */
[----:B------:R-:W-:Y:S04]  /*6050*/  UISETP.GE.AND UP0, UPT, UR8, UR4, UPT ;  /* 0x000000040800728c */ /* 0x000fe8000bf06270 */
[----:B------:R-:W-:Y:S02]  /*6060*/  UISETP.GE.OR UP0, UPT, UR5, UR10, UP0 ;  /* 0x0000000a0500728c */ /* 0x000fe40008706670 */
[----:B------:R-:W-:Y:S09]  /*6070*/  UIMAD.WIDE.U32 UR10, UR5, UR6, URZ ;  /* 0x00000006050a72a5 */ /* 0x000ff2000f8e00ff */
[----:B------:R-:W-:Y:S04]  /*6080*/  @!UP0 USHF.R.U32.HI UR4, URZ, UR7, UR11 ;  /* 0x00000007ff048299 */ /* 0x000fe8000801160b */
[----:B------:R-:W-:Y:S04]  /*6090*/  @!UP0 USEL UR4, UR5, UR4, !UP4 ;  /* 0x0000000405048287 */ /* 0x000fe8000e000000 */
[----:B------:R-:W-:Y:S02]  /*60a0*/  @!UP0 UIMAD UR12, UR9, UR16, UR4 ;  /* 0x00000010090c82a4 */ /* 0x000fe4000f8e0204 */
[----:B------:R-:W-:Y:S02]  /*60b0*/  @!UP0 UIADD3 UR16, UPT, UPT, UR17, -UR4, URZ ;  /* 0x8000000411108290 */ /* 0x000fe4000fffe0ff */
[----:B------:R-:W-:Y:S02]  /*60c0*/  UIADD3 UR9, UPT, UPT, -UR5, URZ, URZ ;  /* 0x000000ff05097290 */ /* 0x000fe4000fffe1ff */
[----:B------:R-:W-:Y:S02]  /*60d0*/  UIADD3 UR4, UPT, UPT, -UR8, URZ, URZ ;  /* 0x000000ff08047290 */ /* 0x000fe4000fffe1ff */
[----:B------:R-:W-:Y:S02]  /*60e0*/  @!UP0 UIMAD UR8, UR16, UR37, UR5 ;  /* 0x00000025100882a4 */ /* 0x000fe4000f8e0205 */
[----:B------:R-:W-:Y:S02]  /*60f0*/  UIMAD UR15, UR13, UR9, UR15 ;  /* 0x000000090d0f72a4 */ /* 0x000fe4000f8e020f */
[----:B------:R-:W-:Y:S01]  /*6100*/  UIMAD UR14, UR22, UR4, UR14 ;  /* 0x00000004160e72a4 */ /* 0x000fe2000f8e020e */
[----:B------:R-:W-:Y:S02]  /*6110*/  @!UP0 UMOV UR5, UR12 ;  /* 0x0000000c00058c82 */ /* 0x000fe40008000000 */
[----:B------:R-:W-:Y:S02]  /*6120*/  UIMAD UR15, UR5, UR13, UR15 ;  /* 0x0000000d050f72a4 */ /* 0x000fe4000f8e020f */
[----:B------:R-:W-:Y:S11]  /*6130*/  UIMAD UR14, UR8, UR22, UR14 ;  /* 0x00000016080e72a4 */ /* 0x000ff6000f8e020e */
[----:B------:R-:W-:Y:S01]  /*6140*/  @!UPT UIADD3 URZ, UPT, UPT, URZ, URZ, URZ ;  /* 0x000000fffffff290 */ /* 0x000fe2000fffe0ff */
.L_x_125:
[----:B------:R-:W3:Y:S01]  /*6150*/  @!UP2 LDCU.128 UR8, c[0x0][0xb10] ;  /* 0x00016200ff08a7ac */ /* 0x000ee20008000c00 */
[C---:B------:R-:W-:Y:S02]  /*6160*/  ISETP.NE.U32.AND P1, PT, R4.reuse, RZ, PT ;  /* 0x000000ff0400720c */ /* 0x040fe40003f25070 */
[----:B------:R-:W-:Y:S02]  /*6170*/  ISETP.NE.U32.AND P0, PT, R4, RZ, PT ;  /* 0x000000ff0400720c */ /* 0x000fe40003f05070 */
[C---:B------:R-:W-:Y:S02]  /*6180*/  ISETP.NE.AND.EX P1, PT, R5.reuse, RZ, PT, P1 ;  /* 0x000000ff0500720c */ /* 0x040fe40003f25310 */
[----:B------:R-:W-:Y:S01]  /*6190*/  ISETP.NE.AND.EX P0, PT, R5, RZ, PT, P0 ;  /* 0x000000ff0500720c */ /* 0x000fe20003f05300 */
[----:B------:R-:W4:Y:S01]  /*61a0*/  @!UP2 LDCU UR5, c[0x0][0xb0c] ;  /* 0x00016180ff05a7ac */ /* 0x000f220008000800 */
[----:B------:R-:W-:Y:S01]  /*61b0*/  SHF.L.U32 R6, R15, 0x1f, RZ ;  /* 0x0000001f0f067819 */ /* 0x000fe200000006ff */
[----:B---3--:R-:W-:Y:S04]  /*61c0*/  UIMAD.WIDE.U32 UR16, UR15, UR8, URZ ;  /* 0x000000080f1072a5 */ /* 0x008fe8000f8e00ff */
[----:B------:R-:W-:Y:S02]  /*61d0*/  @!UP2 USHF.R.U32.HI UR4, URZ, UR9, UR17 ;  /* 0x00000009ff04a299 */ /* 0x000fe40008011611 */
[----:B------:R-:W-:Y:S02]  /*61e0*/  UIMAD.WIDE.U32 UR16, UR14, UR11, URZ ;  /* 0x0000000b0e1072a5 */ /* 0x000fe4000f8e00ff */
[----:B----4-:R-:W-:Y:S04]  /*61f0*/  @!UP2 UISETP.NE.AND UP0, UPT, UR5, 0x1, UPT ;  /* 0x000000010500a88c */ /* 0x010fe8000bf05270 */
[----:B------:R-:W-:Y:S02]  /*6200*/  @!UP2 USEL UR8, UR15, UR4, !UP0 ;  /* 0x000000040f08a287 */ /* 0x000fe4000c000000 */
[----:B------:R-:W-:Y:S01]  /*6210*/  @!UP2 UISETP.NE.AND UP0, UPT, UR10, 0x1, UPT ;  /* 0x000000010a00a88c */ /* 0x000fe2000bf05270 */
[----:B------:R-:W3:Y:S02]  /*6220*/  @!UP2 LDCU UR4, c[0x0][0xb20] ;  /* 0x00016400ff04a7ac */ /* 0x000ee40008000800 */
[----:B---3--:R-:W-:Y:S04]  /*6230*/  @!UP2 USHF.R.U32.HI UR4, URZ, UR4, UR17 ;  /* 0x00000004ff04a299 */ /* 0x008fe80008011611 */
[----:B------:R-:W-:Y:S04]  /*6240*/  @!UP2 USEL UR9, UR14, UR4, !UP0 ;  /* 0x000000040e09a287 */ /* 0x000fe8000c000000 */
[----:B------:R-:W-:Y:S02]  /*6250*/  @!UP2 UIADD3 UR4, UPT, UPT, -UR8, UR9, URZ ;  /* 0x000000090804a290 */ /* 0x000fe4000fffe1ff */
[----:B------:R-:W-:Y:S02]  /*6260*/  @!UP2 UIADD3 UR8, UPT, UPT, UR8, -UR9, URZ ;  /* 0x800000090808a290 */ /* 0x000fe4000fffe0ff */
[----:B------:R-:W-:Y:S02]  /*6270*/  @!UP2 UIMAD UR15, UR4, UR5, UR15 ;  /* 0x00000005040fa2a4 */ /* 0x000fe4000f8e020f */
[----:B------:R-:W-:Y:S01]  /*6280*/  @!UP2 UIMAD UR14, UR8, UR10, UR14 ;  /* 0x0000000a080ea2a4 */ /* 0x000fe2000f8e020e */
[----:B------:R-:W-:Y:S11]  /*6290*/  BRA.U UP3, `(.L_x_126) ;  /* 0x0000000103107547 */ /* 0x000ff6000b800000 */
[----:B------:R-:W-:Y:S04]  /*62a0*/  MOV R7, UR26 ;  /* 0x0000001a00077c02 */ /* 0x000fe80008000f00 */
[----:B------:R-:W-:Y:S04]  /*62b0*/  SHF.L.U32 R7, R7, 0x1f, RZ ;  /* 0x0000001f07077819 */ /* 0x000fe800000006ff */
[----:B------:R-:W3:Y:S02]  /*62c0*/  SYNCS.PHASECHK.TRANS64.TRYWAIT P2, [UR19+0x2a8], R7 ;  /* 0x0002a807ff0075a7 */ /* 0x000ee40008041113 */
[----:B---3--:R-:W-:Y:S05]  /*62d0*/  @!P2 BRA `(.L_x_127) ;  /* 0x000000400024a947 */ /* 0x008fea0003800000 */
.L_x_126:
[----:B------:R-:W-:Y:S05]  /*62e0*/  @!P1 BRA `(.L_x_128) ;  /* 0x00000000002c9947 */ /* 0x000fea0003800000 */
[----:B------:R-:W-:Y:S01]  /*62f0*/  ISETP.NE.U32.AND P1, PT, R2, RZ, PT ;  /* 0x000000ff0200720c */ /* 0x000fe20003f25070 */
[----:B------:R-:W-:Y:S03]  /*6300*/  IMAD.MOV.U32 R147, RZ, RZ, 0x1 ;  /* 0x00000001ff937424 */ /* 0x000fe600078e00ff */
[----:B------:R-:W-:Y:S11]  /*6310*/  ISETP.NE.AND.EX P1, PT, R3, RZ, PT, P1 ;  /* 0x000000ff0300720c */ /* 0x000ff60003f25310 */
[----:B------:R-:W-:Y:S02]  /*6320*/  @!UPT UIADD3 URZ, UPT, UPT, URZ, URZ, URZ ;  /* 0x000000fffffff290 */ /* 0x000fe4000fffe0ff */
[----:B------:R-:W3:Y:S01]  /*6330*/  @P1 LDC.64 R8, c[0x0][0x888] ;  /* 0x00022200ff081b82 */ /* 0x000ee20000000a00 */
[----:B-1----:R-:W-:Y:S04]  /*6340*/  @P1 IMAD R0, R4, UR36, RZ ;  /* 0x0000002404001c24 */ /* 0x002fe8000f8e02ff */
[----:B---3--:R-:W-:Y:S04]  /*6350*/  @P1 IMAD.WIDE R8, R0, 0x4, R8 ;  /* 0x0000000400081825 */ /* 0x008fe800078e0208 */
[----:B------:R-:W-:Y:S01]  /*6360*/  HFMA2 R0, -RZ, RZ, 0, 5.9604644775390625e-08 ;  /* 0x00000001ff007431 */ /* 0x000fe200000001ff */
[----:B-----5:R3:W5:Y:S04]  /*6370*/  @P1 LDG.E R72, desc[UR52][R8.64] ;  /* 0x0000003408481981 */ /* 0x020768000c1e1900 */
[----:B------:R-:W-:Y:S01]  /*6380*/  @!P1 PRMT R147, R0, 0x7610, R147 ;  /* 0x0000761000939816 */ /* 0x000fe20000000093 */
[----:B---3--:R-:W4:Y:S06]  /*6390*/  @!P1 LDC R72, c[0x0][0x880] ;  /* 0x00022000ff489b82 */ /* 0x008f2c0000000800 */
.L_x_128:
[----:B----45:R-:W-:Y:S01]  /*63a0*/  @!P0 ISETP.EQ.AND P1, PT, R72, RZ, PT ;  /* 0x000000ff4800820c */ /* 0x030fe20003f22270 */
[----:B------:R-:W-:Y:S01]  /*63b0*/  @!UPT UIADD3 URZ, UPT, UPT, URZ, URZ, URZ ;  /* 0x000000fffffff290 */ /* 0x000fe2000fffe0ff */
[----:B------:R-:W-:Y:S11]  /*63c0*/  @!P0 BRA `(.L_x_129) ;  /* 0x0000000000188947 */ /* 0x000ff60003800000 */
[----:B------:R-:W-:Y:S02]  /*63d0*/  LOP3.LUT P0, RZ, R147, 0xff, RZ, 0xc0, !PT ;  /* 0x000000ff93ff7812 */ /* 0x000fe4000780c0ff */
[----:B------:R-:W-:Y:S04]  /*63e0*/  ISETP.NE.U32.AND P1, PT, R2, RZ, PT ;  /* 0x000000ff0200720c */ /* 0x000fe80003f25070 */
[----:B------:R-:W-:Y:S04]  /*63f0*/  ISETP.NE.AND.EX P1, PT, R3, RZ, PT, P1 ;  /* 0x000000ff0300720c */ /* 0x000fe80003f25310 */
[----:B------:R-:W-:Y:S03]  /*6400*/  PLOP3.LUT P1, PT, P1, PT, PT, 0x8, 0x80 ;  /* 0x000000000080781c */ /* 0x000fe60000f2e170 */
[----:B------:R-:W-:Y:S11]  /*6410*/  @P0 ISETP.EQ.AND P1, PT, R72, RZ, PT ;  /* 0x000000ff4800020c */ /* 0x000ff60003f22270 */
[----:B------:R-:W-:Y:S02]  /*6420*/  @!UPT UIADD3 URZ, UPT, UPT, URZ, URZ, URZ ;  /* 0x000000fffffff290 */ /* 0x000fe4000fffe0ff */
.L_x_129:
[----:B------:R-:W3:Y:S01]  /*6430*/  SYNCS.PHASECHK.TRANS64.TRYWAIT P0, [UR19+0x298], R6 ;  /* 0x00029806ff0075a7 */ /* 0x000ee20008001113 */
[----:B------:R-:W-:Y:S02]  /*6440*/  ELECT P2, URZ, PT ;  /* 0x0000000000ff782f */ /* 0x000fe40003840000 */
[----:B------:R-:W-:Y:S01]  /*6450*/  IADD3 R14, PT, PT, R14, 0x1, RZ ;  /* 0x000000010e0e7810 */ /* 0x000fe20007ffe0ff */
[----:B---3--:R-:W-:Y:S10]  /*6460*/  @!P0 BRA `(.L_x_130) ;  /* 0x0000003c00d88947 */ /* 0x008ff40003800000 */
.L_x_258:
[----:B------:R-:W-:Y:S01]  /*6470*/  PLOP3.LUT P1, PT, P1, P2, PT, 0xf2, 0x2f ;  /* 0x00000000002f781c */ /* 0x000fe20000f25e72 */
[----:B------:R-:W-:Y:S01]  /*6480*/  UMOV UR16, 0x0 ;  /* 0x0000000000107882 */ /* 0x000fe20000000000 */
[----:B------:R-:W-:Y:S01]  /*6490*/  UMOV UR17, 0x10000000 ;  /* 0x1000000000117882 */ /* 0x000fe20000000000 */
[----:B------:R-:W-:Y:S01]  /*64a0*/  UMOV UR12, UR36 ;  /* 0x00000024000c7c82 */ /* 0x000fe20008000000 */
[----:B------:R-:W-:Y:S01]  /*64b0*/  LOP3.LUT R15, R15, 0x1, RZ, 0x3c, !PT ;  /* 0x000000010f0f7812 */ /* 0x000fe200078e3cff */
[----:B------:R-:W-:Y:S01]  /*64c0*/  UPLOP3.LUT UP3, UPT, UPT, UPT, UPT, 0x80, 0x8 ;  /* 0x000000000008789c */ /* 0x000fe20003f6f070 */
[----:B------:R-:W-:Y:S07]  /*64d0*/  UMOV UR36, UR29 ;  /* 0x0000001d00247c82 */ /* 0x000fee0008000000 */
[----:B-1----:R-:W-:Y:S01]  /*64e0*/  @!P1 IADD3 R6, P0, PT, R16, 0x580, RZ ;  /* 0x0000058010069810 */ /* 0x002fe20007f1e0ff */
[----:B------:R-:W-:Y:S03]  /*64f0*/  VOTEU.ALL UP0, P1 ;  /* 0x0000000000ff7886 */ /* 0x000fe60000800000 */
[----:B------:R-:W-:Y:S01]  /*6500*/  @!P1 R2UR UR5, R6 ;  /* 0x00000000060592ca */ /* 0x000fe200000e0000 */
[----:B------:R-:W-:Y:S01]  /*6510*/  @!P1 IMAD.X R0, RZ, RZ, R17, P0 ;  /* 0x000000ffff009224 */ /* 0x000fe200000e0611 */
[----:B------:R-:W-:Y:S01]  /*6520*/  @!UP0 USHF.L.U32 UR10, UR51, 0x6, URZ ;  /* 0x00000006330a8899 */ /* 0x000fe200080006ff */
[----:B------:R-:W-:Y:S01]  /*6530*/  ISETP.NE.AND P0, PT, R14, 0x2, PT ;  /* 0x000000020e00780c */ /* 0x000fe20003f05270 */
[----:B------:R-:W-:Y:S02]  /*6540*/  @!UP0 USHF.L.U32 UR11, UR50, 0x7, URZ ;  /* 0x00000007320b8899 */ /* 0x000fe400080006ff */
[----:B------:R-:W-:Y:S01]  /*6550*/  @!P1 R2UR UR4, R0 ;  /* 0x00000000000492ca */ /* 0x000fe200000e0000 */
[----:B------:R-:W-:Y:S01]  /*6560*/  @!UP0 UIADD3 UR8, UPT, UPT, UR19, 0x400, URZ ;  /* 0x0000040013088890 */ /* 0x000fe2000fffe0ff */
[----:B------:R-:W-:Y:S01]  /*6570*/  SEL R0, RZ, 0x1, P0 ;  /* 0x00000001ff007807 */ /* 0x000fe20000000000 */
[----:B------:R-:W-:Y:S01]  /*6580*/  @!UP0 UIADD3 UR9, UPT, UPT, UR19, 0x290, URZ ;  /* 0x0000029013098890 */ /* 0x000fe2000fffe0ff */
[----:B------:R-:W-:Y:S01]  /*6590*/  SEL R14, R14, RZ, P0 ;  /* 0x000000ff0e0e7207 */ /* 0x000fe20000000000 */
[----:B------:R-:W-:Y:S01]  /*65a0*/  VOTEU.ALL UP0, P1 ;  /* 0x0000000000ff7886 */ /* 0x000fe20000800000 */
[----:B------:R-:W-:Y:S01]  /*65b0*/  LOP3.LUT R13, R13, R0, RZ, 0x3c, !PT ;  /* 0x000000000d0d7212 */ /* 0x000fe200078e3cff */
[----:B------:R-:W-:Y:S01]  /*65c0*/  IMAD.U32 R6, RZ, RZ, UR5 ;  /* 0x00000005ff067e24 */ /* 0x000fe2000f8e00ff */
[----:B------:R-:W-:Y:S02]  /*65d0*/  UIADD3 UR51, UPT, UPT, UR14, UR48, URZ ;  /* 0x000000300e337290 */ /* 0x000fe4000fffe0ff */
[----:B------:R-:W-:Y:S03]  /*65e0*/  UIADD3 UR50, UPT, UPT, UR15, UR49, URZ ;  /* 0x000000310f327290 */ /* 0x000fe6000fffe0ff */
[----:B------:R-:W-:Y:S01]  /*65f0*/  IMAD.U32 R7, RZ, RZ, UR4 ;  /* 0x00000004ff077e24 */ /* 0x000fe2000f8e00ff */
[----:B------:R-:W-:Y:S04]  /*6600*/  @!P1 R2UR UR4, R6 ;  /* 0x00000000060492ca */ /* 0x000fe800000e0000 */
[----:B------:R-:W-:Y:S11]  /*6610*/  @!P1 R2UR UR5, R7 ;  /* 0x00000000070592ca */ /* 0x000ff600000e0000 */
[----:B------:R-:W-:Y:S02]  /*6620*/  @!UPT UIADD3 URZ, UPT, UPT, URZ, URZ, URZ ;  /* 0x000000fffffff290 */ /* 0x000fe4000fffe0ff */
[----:B------:R3:W-:Y:S01]  /*6630*/  @!UP0 UTMALDG.3D [UR8], [UR4], desc[UR16] ;  /* 0x00001008040085b4 */ /* 0x0007e20008011000 */
[----:B------:R3:W-:Y:S01]  /*6640*/  @!P1 SYNCS.ARRIVE.TRANS64.RED.A0TR RZ, [UR19+0x290], R12 ;  /* 0x0002900cffff99a7 */ /* 0x0007e20008300413 */
[----:B------:R-:W-:Y:S01]  /*6650*/  SYNCS.ARRIVE.TRANS64.RED.A1T0 RZ, [UR54], RZ ;  /* 0x000000ffffff79a7 */ /* 0x000fe20008100436 */
[----:B------:R-:W-:Y:S05]  /*6660*/  BRA.U UP1, `(.L_x_131) ;  /* 0xfffffff501a87547 */ /* 0x000fea000b83ffff */
[----:B------:R-:W-:Y:S07]  /*6670*/  MOV R0, UR19 ;  /* 0x0000001300007c02 */ /* 0x000fee0008000f00 */
.L_x_132:
[----:B-1----:R-:W-:-:S04]  /*6680*/  SHF.L.U32 R2, R15, 0x1f, RZ ;  /* 0x0000001f0f027819 */ /* 0x002fc800000006ff */
[----:B------:R1:W4:Y:S03]  /*6690*/  SYNCS.PHASECHK.TRANS64.TRYWAIT P0, [R0+URZ+0x298], R2 ;  /* 0x00029802000075a7 */ /* 0x00032600080011ff */
[----:B----4-:R-:W-:Y:S05]  /*66a0*/  @!P0 NANOSLEEP.SYNCS 0x989680 ;  /* 0x009896800000895d */ /* 0x010fea0003900000 */
[----:B------:R-:W4:Y:S02]  /*66b0*/  @!P0 SYNCS.PHASECHK.TRANS64 P0, [R0+URZ+0x298], R2 ;  /* 0x00029802000085a7 */ /* 0x000f2400080010ff */
[----:B--234-:R-:W-:Y:S05]  /*66c0*/  @P0 EXIT ;  /* 0x000000000000094d */ /* 0x01cfea0003800000 */
[----:B------:R-:W-:Y:S05]  /*66d0*/  BRA `(.L_x_132) ;  /* 0xfffffffc00e87947 */ /* 0x000fea000383ffff */
.L_x_123:
[----:B------:R-:W-:-:S06]  /*66e0*/  UISETP.GE.AND UP0, UPT, UR11, 0x4, UPT ;  /* 0x000000040b00788c */ /* 0x000fcc000bf06270 */
[----:B------:R-:W-:-:S13]  /*66f0*/  PLOP3.LUT P0, PT, PT, PT, UP0, 0x80, 0x8 ;  /* 0x000000000008781c */ /* 0x000fda0003f0f008 */
[----:B-1----:R-:W-:Y:S05]  /*6700*/  @!P0 EXIT ;  /* 0x000000000000894d */ /* 0x002fea0003800000 */
[----:B------:R-:W-:Y:S01]  /*6710*/  BAR.SYNC.DEFER_BLOCKING 0x6, 0xa0 ;  /* 0x0182800000007b1d */ /* 0x000fe20000010000 */
[C---:B------:R-:W-:Y:S01]  /*6720*/  IMAD.SHL.U32 R146, R142.reuse, 0x40, RZ ;  /* 0x000000408e927824 */ /* 0x040fe200078e00ff */
[C---:B------:R-:W-:Y:S01]  /*6730*/  R2P PR, R142.reuse, 0x6 ;  /* 0x000000068e007804 */ /* 0x040fe20000000000 */
[----:B------:R-:W-:Y:S02]  /*6740*/  IMAD.SHL.U32 R2, R142, 0x8, RZ ;  /* 0x000000088e027824 */ /* 0x000fe400078e00ff */
[----:B------:R-:W-:Y:S02]  /*6750*/  HFMA2 R68, -RZ, RZ, 0, 0 ;  /* 0x00000000ff447431 */ /* 0x000fe400000001ff */
[----:B------:R-:W-:Y:S01]  /*6760*/  IMAD.MOV.U32 R144, RZ, RZ, 0x20 ;  /* 0x00000020ff907424 */ /* 0x000fe200078e00ff */
[----:B------:R-:W-:Y:S01]  /*6770*/  UMOV UR57, 0x400 ;  /* 0x0000040000397882 */ /* 0x000fe20000000000 */
[----:B------:R-:W1:Y:S01]  /*6780*/  LDC.64 R134, c[0x0][0x888] ;  /* 0x00022200ff867b82 */ /* 0x000e620000000a00 */
[----:B------:R-:W-:Y:S01]  /*6790*/  ULEA UR57, UR54, UR57, 0x18 ;  /* 0x0000003936397291 */ /* 0x000fe2000f8ec0ff */
[----:B------:R-:W-:Y:S01]  /*67a0*/  LOP3.LUT R3, R146, 0x180, RZ, 0xc0, !PT ;  /* 0x0000018092037812 */ /* 0x000fe200078ec0ff */
[----:B------:R-:W-:Y:S01]  /*67b0*/  IMAD.MOV.U32 R145, RZ, RZ, 0x10 ;  /* 0x00000010ff917424 */ /* 0x000fe200078e00ff */
[----:B------:R-:W-:Y:S01]  /*67c0*/  SEL R144, R144, 0xffffffe0, !P2 ;  /* 0xffffffe090907807 */ /* 0x000fe20005000000 */
[----:B------:R-:W-:Y:S01]  /*67d0*/  IMAD.U32 R69, R142, 0x10000, RZ ;  /* 0x000100008e457824 */ /* 0x000fe200078e00ff */
[----:B------:R-:W-:Y:S01]  /*67e0*/  LOP3.LUT R2, R3, 0x30, R2, 0xf8, !PT ;  /* 0x0000003003027812 */ /* 0x000fe200078ef802 */
[----:B------:R-:W-:Y:S01]  /*67f0*/  UIADD3 UR4, UPT, UPT, UR57, 0x2400, URZ ;  /* 0x0000240039047890 */ /* 0x000fe2000fffe0ff */
[----:B------:R-:W2:Y:S01]  /*6800*/  LDC.64 R140, c[0x0][0x890] ;  /* 0x00022400ff8c7b82 */ /* 0x000ea20000000a00 */
[----:B------:R-:W-:-:S02]  /*6810*/  SEL R145, R145, 0xfffffff0, !P1 ;  /* 0xfffffff091917807 */ /* 0x000fc40004800000 */
[----:B------:R-:W-:Y:S02]  /*6820*/  CS2R R152, SRZ ;  /* 0x0000000000987805 */ /* 0x000fe4000001ff00 */
[----:B------:R-:W-:Y:S02]  /*6830*/  LOP3.LUT R146, R2, 0x1e40, R146, 0xf8, !PT ;  /* 0x00001e4002927812 */ /* 0x000fe400078ef892 */
[----:B------:R-:W-:Y:S02]  /*6840*/  CS2R R150, SRZ ;  /* 0x0000000000967805 */ /* 0x000fe4000001ff00 */
[----:B------:R-:W-:Y:S01]  /*6850*/  SHF.R.U32.HI R143, RZ, 0x4, R144 ;  /* 0x00000004ff8f7819 */ /* 0x000fe20000011690 */
[----:B------:R-:W-:Y:S01]  /*6860*/  IMAD.U32 R154, RZ, RZ, UR4 ;  /* 0x00000004ff9a7e24 */ /* 0x000fe2000f8e00ff */
[----:B------:R-:W-:Y:S01]  /*6870*/  LOP3.LUT R69, R69, 0x600000, RZ, 0xc0, !PT ;  /* 0x0060000045457812 */ /* 0x000fe200078ec0ff */
[----:B------:R-:W3:Y:S01]  /*6880*/  LDC.64 R138, c[0x0][0x8b0] ;  /* 0x00022c00ff8a7b82 */ /* 0x000ee20000000a00 */
[----:B------:R-:W4:Y:S01]  /*6890*/  LDS R0, [UR57+0x360] ;  /* 0x00036039ff007984 */ /* 0x000f220008000800 */
[----:B------:R-:W-:Y:S01]  /*68a0*/  VIADD R2, R146, UR57 ;  /* 0x0000003992027c36 */ /* 0x000fe20008000000 */
[C---:B------:R-:W-:Y:S01]  /*68b0*/  LEA.HI R143, R145.reuse, R143, RZ, 0x1c ;  /* 0x0000008f918f7211 */ /* 0x040fe200078fe0ff */
[----:B------:R-:W1:Y:S02]  /*68c0*/  LDCU UR59, c[0x0][0x370] ;  /* 0x00006e00ff3b77ac */ /* 0x000e640008000800 */
[--C-:B------:R-:W-:Y:S01]  /*68d0*/  IMAD.IADD R145, R145, 0x1, R2.reuse ;  /* 0x0000000191917824 */ /* 0x100fe200078e0202 */
[----:B------:R-:W-:Y:S01]  /*68e0*/  IADD3 R144, PT, PT, R144, R2, RZ ;  /* 0x0000000290907210 */ /* 0x000fe20007ffe0ff */
[----:B------:R-:W1:Y:S01]  /*68f0*/  LDC.64 R136, c[0x0][0x8a8] ;  /* 0x00022a00ff887b82 */ /* 0x000e620000000a00 */
[----:B------:R-:W-:Y:S01]  /*6900*/  IMAD R143, R143, 0x10, R2 ;  /* 0x000000108f8f7824 */ /* 0x000fe200078e0202 */
[----:B------:R-:W1:Y:S01]  /*6910*/  LDCU.64 UR62, c[0x0][0x348] ;  /* 0x00006900ff3e77ac */ /* 0x000e620008000a00 */
[----:B------:R-:W1:Y:S01]  /*6920*/  LDCU UR41, c[0x0][0xb0c] ;  /* 0x00016180ff2977ac */ /* 0x000e620008000800 */
[----:B------:R-:W1:Y:S01]  /*6930*/  LDCU UR55, c[0x0][0xb20] ;  /* 0x00016400ff3777ac */ /* 0x000e620008000800 */
[----:B------:R-:W1:Y:S01]  /*6940*/  LDCU UR40, c[0x0][0xb30] ;  /* 0x00016600ff2877ac */ /* 0x000e620008000800 */
[----:B------:R-:W1:Y:S01]  /*6950*/  LDCU.64 UR38, c[0x0][0xb28] ;  /* 0x00016500ff2677ac */ /* 0x000e620008000a00 */
[----:B------:R-:W1:Y:S01]  /*6960*/  LDCU.128 UR44, c[0x0][0xb10] ;  /* 0x00016200ff2c77ac */ /* 0x000e620008000c00 */
[----:B------:R-:W1:Y:S01]  /*6970*/  LDCU UR58, c[0x0][0x374] ;  /* 0x00006e80ff3a77ac */ /* 0x000e620008000800 */
[----:B------:R-:W-:Y:S01]  /*6980*/  UIADD3 UR56, UPT, UPT, UR57, 0x400, URZ ;  /* 0x0000040039387890 */ /* 0x000fe2000fffe0ff */
[----:B--2-4-:R-:W-:-:S11]  /*6990*/  IMAD.IADD R69, R0, 0x1, R69 ;  /* 0x0000000100457824 */ /* 0x014fd600078e0245 */
.L_x_150:
[----:B------:R-:W-:Y:S02]  /*69a0*/  LEA R3, R150, UR57, 0x3 ;  /* 0x0000003996037c11 */ /* 0x000fe4000f8e18ff */
[----:B------:R-:W-:Y:S02]  /*69b0*/  SHF.L.U32 R0, R152, 0x1f, RZ ;  /* 0x0000001f98007819 */ /* 0x000fe400000006ff */
[----:B------:R-:W-:Y:S02]  /*69c0*/  LEA R4, R150, UR57, 0x4 ;  /* 0x0000003996047c11 */ /* 0x000fe4000f8e20ff */
[----:B--2---:R-:W2:Y:S02]  /*69d0*/  SYNCS.PHASECHK.TRANS64.TRYWAIT P0, [R3+URZ+0x2b0], R0 ;  /* 0x0002b000030075a7 */ /* 0x004ea400080011ff */
[----:B-12---:R-:W-:Y:S05]  /*69e0*/  @!P0 BRA `(.L_x_133) ;  /* 0x0000003800908947 */ /* 0x006fea0003800000 */
.L_x_259:
        /* <DEDUP_REMOVED lines=11> */
[----:B------:R-:W-:Y:S01]  /*6aa0*/  PLOP3.LUT P0, PT, PT, PT, UP1, 0x80, 0x8 ;  /* 0x000000000008781c */ /* 0x000fe20003f0f018 */
[----:B------:R-:W-:Y:S11]  /*6ab0*/  UP2UR UR61, UPR, URZ, 0x2 ;  /* 0x00000002ff3d7883 */ /* 0x000ff60008000000 */
[----:B------:R-:W-:Y:S01]  /*6ac0*/  @!UPT UIADD3 URZ, UPT, UPT, URZ, URZ, URZ ;  /* 0x000000fffffff290 */ /* 0x000fe2000fffe0ff */
[----:B--2---:R-:W-:Y:S02]  /*6ad0*/  @P0 SHF.R.U32.HI R0, RZ, 0x10, R5 ;  /* 0x00000010ff000819 */ /* 0x004fe40000011605 */
        /* <DEDUP_REMOVED lines=13> */
[----:B------:R-:W-:Y:S02]  /*6bb0*/  UISETP.NE.AND UP0, UPT, UR46, 0x1, UPT ;  /* 0x000000012e00788c */ /* 0x000fe4000bf05270 */
[----:B------:R-:W-:Y:S02]  /*6bc0*/  USHF.R.U32.HI UR15, URZ, UR55, UR15 ;  /* 0x00000037ff0f7299 */ /* 0x000fe4000801160f */
[----:B------:R-:W-:Y:S02]  /*6bd0*/  UIMAD.WIDE.U32 UR18, UR59, UR44, URZ ;  /* 0x0000002c3b1272a5 */ /* 0x000fe4000f8e00ff */
[----:B------:R-:W-:Y:S02]  /*6be0*/  UIMAD.WIDE.U32 UR20, UR42, UR47, URZ ;  /* 0x0000002f2a1472a5 */ /* 0x000fe4000f8e00ff */
[----:B------:R-:W-:Y:S02]  /*6bf0*/  USEL UR4, UR58, UR15, !UP0 ;  /* 0x0000000f3a047287 */ /* 0x000fe4000c000000 */
[----:B------:R-:W-:Y:S02]  /*6c00*/  UISETP.NE.AND UP2, UPT, UR37, 0x1, UPT ;  /* 0x000000012500788c */ /* 0x000fe4000bf45270 */
[----:B------:R-:W-:Y:S02]  /*6c10*/  USHF.R.U32.HI UR14, URZ, UR45, UR19 ;  /* 0x0000002dff0e7299 */ /* 0x000fe40008011613 */
[----:B------:R-:W-:Y:S02]  /*6c20*/  USHF.R.U32.HI UR15, URZ, UR55, UR21 ;  /* 0x00000037ff0f7299 */ /* 0x000fe40008011615 */
[----:B------:R-:W-:Y:S02]  /*6c30*/  UIMAD.WIDE.U32 UR18, UR4, UR38, URZ ;  /* 0x00000026041272a5 */ /* 0x000fe4000f8e00ff */
[----:B------:R-:W-:Y:S02]  /*6c40*/  UISETP.NE.AND UP1, UPT, UR41, 0x1, UPT ;  /* 0x000000012900788c */ /* 0x000fe4000bf25270 */
[----:B------:R-:W-:Y:S02]  /*6c50*/  UIMAD.WIDE.U32 UR16, UR43, UR44, URZ ;  /* 0x0000002c2b1072a5 */ /* 0x000fe4000f8e00ff */
[----:B------:R-:W-:Y:S02]  /*6c60*/  USEL UR8, UR42, UR15, !UP0 ;  /* 0x0000000f2a087287 */ /* 0x000fe4000c000000 */
[----:B------:R-:W-:Y:S02]  /*6c70*/  USEL UR9, UR59, UR14, !UP1 ;  /* 0x0000000e3b097287 */ /* 0x000fe4000c800000 */
[----:B------:R-:W-:Y:S02]  /*6c80*/  USHF.R.U32.HI UR14, URZ, UR45, UR17 ;  /* 0x0000002dff0e7299 */ /* 0x000fe40008011611 */
[----:B------:R-:W-:Y:S02]  /*6c90*/  UIMAD.WIDE.U32 UR16, UR9, UR38, URZ ;  /* 0x00000026091072a5 */ /* 0x000fe4000f8e00ff */
[----:B------:R-:W-:Y:S02]  /*6ca0*/  USEL UR5, UR43, UR14, !UP1 ;  /* 0x0000000e2b057287 */ /* 0x000fe4000c800000 */
[----:B------:R-:W-:Y:S02]  /*6cb0*/  @UP2 USHF.R.U32.HI UR9, URZ, UR39, UR17 ;  /* 0x00000027ff092299 */ /* 0x000fe40008011611 */
[----:B------:R-:W-:Y:S02]  /*6cc0*/  UIMAD.WIDE.U32 UR12, UR8, UR38, URZ ;  /* 0x00000026080c72a5 */ /* 0x000fe4000f8e00ff */
[----:B------:R-:W-:Y:S02]  /*6cd0*/  UIMAD UR6, UR37, UR9, URZ ;  /* 0x00000009250672a4 */ /* 0x000fe4000f8e02ff */
[----:B------:R-:W-:Y:S01]  /*6ce0*/  USHF.R.U32.HI UR11, URZ, UR39, UR13 ;  /* 0x00000027ff0b7299 */ /* 0x000fe2000801160d */
[----:B------:R-:W-:Y:S02]  /*6cf0*/  UMOV UR15, UR19 ;  /* 0x00000013000f7c82 */ /* 0x000fe40008000000 */
[----:B------:R-:W-:Y:S02]  /*6d00*/  @UP2 USHF.R.U32.HI UR4, URZ, UR39, UR15 ;  /* 0x00000027ff042299 */ /* 0x000fe4000801160f */
[----:B------:R-:W-:Y:S02]  /*6d10*/  USEL UR12, UR8, UR11, !UP2 ;  /* 0x0000000b080c7287 */ /* 0x000fe4000d000000 */
[----:B------:R-:W-:Y:S02]  /*6d20*/  UIMAD UR4, UR37, UR4, URZ ;  /* 0x00000004250472a4 */ /* 0x000fe4000f8e02ff */
[----:B------:R-:W-:Y:S02]  /*6d30*/  UIADD3 UR11, UPT, UPT, -UR12, URZ, URZ ;  /* 0x000000ff0c0b7290 */ /* 0x000fe4000fffe1ff */
[----:B------:R-:W-:Y:S02]  /*6d40*/  UISETP.GE.AND UP0, UPT, UR8, UR4, UPT ;  /* 0x000000040800728c */ /* 0x000fe4000bf06270 */
[----:B------:R-:W-:Y:S02]  /*6d50*/  UIMAD UR11, UR37, UR11, UR8 ;  /* 0x0000000b250b72a4 */ /* 0x000fe4000f8e0208 */
[----:B------:R-:W-:Y:S02]  /*6d60*/  UISETP.GE.OR UP0, UPT, UR5, UR6, UP0 ;  /* 0x000000060500728c */ /* 0x000fe40008706670 */
[----:B------:R-:W-:Y:S02]  /*6d70*/  UIMAD.WIDE.U32 UR6, UR5, UR38, URZ ;  /* 0x00000026050672a5 */ /* 0x000fe4000f8e00ff */
[----:B------:R-:W-:Y:S04]  /*6d80*/  UIADD3 UR6, UPT, UPT, -UR8, URZ, URZ ;  /* 0x000000ff08067290 */ /* 0x000fe8000fffe1ff */
[----:B------:R-:W-:Y:S03]  /*6d90*/  UIMAD UR42, UR46, UR6, UR42 ;  /* 0x000000062e2a72a4 */ /* 0x000fe6000f8e022a */
[----:B------:R-:W-:Y:S02]  /*6da0*/  @!UP0 USHF.R.U32.HI UR4, URZ, UR39, UR7 ;  /* 0x00000027ff048299 */ /* 0x000fe40008011607 */
[----:B------:R-:W-:Y:S02]  /*6db0*/  UIADD3 UR7, UPT, UPT, -UR5, URZ, URZ ;  /* 0x000000ff05077290 */ /* 0x000fe4000fffe1ff */
[----:B------:R-:W-:Y:S02]  /*6dc0*/  @!UP0 USEL UR4, UR5, UR4, !UP2 ;  /* 0x0000000405048287 */ /* 0x000fe4000d000000 */
[----:B------:R-:W-:Y:S02]  /*6dd0*/  UIMAD UR43, UR41, UR7, UR43 ;  /* 0x00000007292b72a4 */ /* 0x000fe4000f8e022b */
[----:B------:R-:W-:Y:S02]  /*6de0*/  @!UP0 UIMAD UR10, UR9, UR11, UR4 ;  /* 0x0000000b090a82a4 */ /* 0x000fe4000f8e0204 */
[----:B------:R-:W-:Y:S04]  /*6df0*/  @!UP0 UIADD3 UR11, UPT, UPT, UR12, -UR4, URZ ;  /* 0x800000040c0b8290 */ /* 0x000fe8000fffe0ff */
[----:B------:R-:W-:Y:S03]  /*6e00*/  @!UP0 UIMAD UR8, UR11, UR37, UR5 ;  /* 0x000000250b0882a4 */ /* 0x000fe6000f8e0205 */
[----:B------:R-:W-:Y:S02]  /*6e10*/  @!UP0 UMOV UR5, UR10 ;  /* 0x0000000a00058c82 */ /* 0x000fe40008000000 */
[----:B------:R-:W-:Y:S02]  /*6e20*/  UIMAD UR43, UR5, UR41, UR43 ;  /* 0x00000029052b72a4 */ /* 0x000fe4000f8e022b */
[----:B------:R-:W-:Y:S11]  /*6e30*/  UIMAD UR42, UR8, UR46, UR42 ;  /* 0x0000002e082a72a4 */ /* 0x000ff6000f8e022a */
[----:B------:R-:W-:Y:S01]  /*6e40*/  @!UPT UIADD3 URZ, UPT, UPT, URZ, URZ, URZ ;  /* 0x000000fffffff290 */ /* 0x000fe2000fffe0ff */
.L_x_134:
[----:B------:R-:W-:Y:S01]  /*6e50*/  UISETP.NE.AND UP0, UPT, UR40, 0x1, UPT ;  /* 0x000000012800788c */ /* 0x000fe2000bf05270 */
[----:B------:R-:W-:Y:S10]  /*6e60*/  IADD3 R150, PT, PT, R150, 0x1, RZ ;  /* 0x0000000196967810 */ /* 0x000ff40007ffe0ff */
[----:B------:R-:W2:Y:S01]  /*6e70*/  @!UP0 LDCU.128 UR8, c[0x0][0xb10] ;  /* 0x00016200ff0887ac */ /* 0x000ea20008000c00 */
[----:B------:R-:W4:Y:S01]  /*6e80*/  @!UP0 LDCU UR5, c[0x0][0xb0c] ;  /* 0x00016180ff0587ac */ /* 0x000f220008000800 */
[----:B------:R-:W3:Y:S01]  /*6e90*/  @!UP0 LDCU UR4, c[0x0][0xb20] ;  /* 0x00016400ff0487ac */ /* 0x000ee20008000800 */
[----:B--2---:R-:W-:Y:S02]  /*6ea0*/  UIMAD.WIDE.U32 UR6, UR43, UR8, URZ ;  /* 0x000000082b0672a5 */ /* 0x004fe4000f8e00ff */
[----:B------:R-:W-:Y:S02]  /*6eb0*/  UIMAD.WIDE.U32 UR12, UR42, UR11, URZ ;  /* 0x0000000b2a0c72a5 */ /* 0x000fe4000f8e00ff */
[----:B------:R-:W-:Y:S02]  /*6ec0*/  @!UP0 UISETP.NE.AND UP1, UPT, UR10, 0x1, UPT ;  /* 0x000000010a00888c */ /* 0x000fe4000bf25270 */
[----:B------:R-:W-:Y:S02]  /*6ed0*/  @!UP0 USHF.R.U32.HI UR7, URZ, UR9, UR7 ;  /* 0x00000009ff078299 */ /* 0x000fe40008011607 */
[----:B----4-:R-:W-:Y:S02]  /*6ee0*/  @!UP0 UISETP.NE.AND UP2, UPT, UR5, 0x1, UPT ;  /* 0x000000010500888c */ /* 0x010fe4000bf45270 */
[----:B---3--:R-:W-:Y:S02]  /*6ef0*/  @!UP0 USHF.R.U32.HI UR4, URZ, UR4, UR13 ;  /* 0x00000004ff048299 */ /* 0x008fe4000801160d */
[----:B------:R-:W-:Y:S02]  /*6f00*/  @!UP0 USEL UR7, UR43, UR7, !UP2 ;  /* 0x000000072b078287 */ /* 0x000fe4000d000000 */
[----:B------:R-:W-:Y:S04]  /*6f10*/  @!UP0 USEL UR6, UR42, UR4, !UP1 ;  /* 0x000000042a068287 */ /* 0x000fe8000c800000 */
[----:B------:R-:W-:Y:S02]  /*6f20*/  @!UP0 UIADD3 UR4, UPT, UPT, -UR7, UR6, URZ ;  /* 0x0000000607048290 */ /* 0x000fe4000fffe1ff */
[----:B------:R-:W-:Y:S02]  /*6f30*/  @!UP0 UIADD3 UR6, UPT, UPT, UR7, -UR6, URZ ;  /* 0x8000000607068290 */ /* 0x000fe4000fffe0ff */
[----:B------:R-:W-:Y:S02]  /*6f40*/  @!UP0 UIMAD UR43, UR4, UR5, UR43 ;  /* 0x00000005042b82a4 */ /* 0x000fe4000f8e022b */
[----:B------:R-:W-:Y:S02]  /*6f50*/  @!UP0 UIMAD UR42, UR6, UR10, UR42 ;  /* 0x0000000a062a82a4 */ /* 0x000fe4000f8e022a */
[----:B------:R-:W-:Y:S09]  /*6f60*/  ULOP3.LUT UP0, URZ, UR56, 0x1b0, URZ, 0xc0, !UPT ;  /* 0x000001b038ff7892 */ /* 0x000ff2000f80c0ff */
[----:B------:R-:W-:Y:S05]  /*6f70*/  BRA.U !UP0, `(.L_x_135) ;  /* 0x0000000108407547 */ /* 0x000fea000b800000 */
[----:B------:R-:W2:Y:S01]  /*6f80*/  LDCU.64 UR8, c[0x4][0x80] ;  /* 0x01001000ff0877ac */ /* 0x000ea20008000a00 */
[----:B------:R-:W-:Y:S01]  /*6f90*/  MOV R3, 0x0 ;  /* 0x0000000000037802 */ /* 0x000fe20000000f00 */
[----:B------:R-:W-:Y:S02]  /*6fa0*/  HFMA2 R12, -RZ, RZ, 0, 5.9604644775390625e-08 ;  /* 0x00000001ff0c7431 */ /* 0x000fe400000001ff */
[----:B------:R-:W-:Y:S02]  /*6fb0*/  IMAD.MOV.U32 R8, RZ, RZ, 0x70 ;  /* 0x00000070ff087424 */ /* 0x000fe400078e00ff */
[----:B------:R-:W-:Y:S01]  /*6fc0*/  IMAD.MOV.U32 R13, RZ, RZ, RZ ;  /* 0x000000ffff0d7224 */ /* 0x000fe200078e00ff */
[----:B------:R-:W3:Y:S01]  /*6fd0*/  LDCU.64 UR6, c[0x4][0x88] ;  /* 0x01001100ff0677ac */ /* 0x000ee20008000a00 */
[----:B------:R-:W4:Y:S01]  /*6fe0*/  LDC.64 R2, c[0x4][R3] ;  /* 0x0100000003027b82 */ /* 0x000f220000000a00 */
[----:B------:R-:W1:Y:S01]  /*6ff0*/  LDCU.64 UR4, c[0x4][0x8] ;  /* 0x01000100ff0477ac */ /* 0x000e620008000a00 */
[----:B--2---:R-:W-:Y:S01]  /*7000*/  MOV R5, UR9 ;  /* 0x0000000900057c02 */ /* 0x004fe20008000f00 */
[----:B------:R-:W-:Y:S01]  /*7010*/  IMAD.U32 R4, RZ, RZ, UR8 ;  /* 0x00000008ff047e24 */ /* 0x000fe2000f8e00ff */
[----:B---3--:R-:W-:Y:S01]  /*7020*/  MOV R7, UR7 ;  /* 0x0000000700077c02 */ /* 0x008fe20008000f00 */
[----:B------:R-:W-:Y:S01]  /*7030*/  IMAD.U32 R6, RZ, RZ, UR6 ;  /* 0x00000006ff067e24 */ /* 0x000fe2000f8e00ff */
[----:B-1----:R-:W-:Y:S01]  /*7040*/  MOV R11, UR5 ;  /* 0x00000005000b7c02 */ /* 0x002fe20008000f00 */
[----:B------:R-:W-:Y:S02]  /*7050*/  IMAD.U32 R10, RZ, RZ, UR4 ;  /* 0x00000004ff0a7e24 */ /* 0x000fe4000f8e00ff */
[----:B------:R-:W-:Y:S07]  /*7060*/  LEPC R20, `(.L_x_135) ;  /* 0x000000001014794e */ /* 0x000fee0000000000 */
[----:B----45:R-:W-:Y:S05]  /*7070*/  CALL.ABS.NOINC R2 ;  /* 0x0000000002007343 */ /* 0x030fea0003c00000 */
.L_x_135:
[----:B------:R-:W-:Y:S01]  /*7080*/  LOP3.LUT P0, RZ, R154, 0x1b0, RZ, 0xc0, !PT ;  /* 0x000001b09aff7812 */ /* 0x000fe2000780c0ff */
[----:B------:R-:W-:Y:S11]  /*7090*/  BSSY.RECONVERGENT B6, `(.L_x_136) ;  /* 0x0000013000067945 */ /* 0x000ff60003800200 */
[----:B------:R-:W-:Y:S01]  /*70a0*/  @!UPT UIADD3 URZ, UPT, UPT, URZ, URZ, URZ ;  /* 0x000000fffffff290 */ /* 0x000fe2000fffe0ff */
[----:B------:R-:W-:Y:S05]  /*70b0*/  @!P0 BRA `(.L_x_137) ;  /* 0x0000000000408947 */ /* 0x000fea0003800000 */
        /* <DEDUP_REMOVED lines=16> */
.L_x_137:
[----:B------:R-:W-:Y:S05]  /*71c0*/  BSYNC.RECONVERGENT B6 ;  /* 0x0000000000067941 */ /* 0x000fea0003800200 */
.L_x_136:
[----:B------:R-:W-:Y:S02]  /*71d0*/  ISETP.NE.U32.AND P0, PT, R134, RZ, PT ;  /* 0x000000ff8600720c */ /* 0x000fe40003f05070 */
[C---:B------:R-:W-:Y:S02]  /*71e0*/  ISETP.NE.U32.AND P2, PT, R140.reuse, RZ, PT ;  /* 0x000000ff8c00720c */ /* 0x040fe40003f45070 */
[----:B------:R-:W-:Y:S02]  /*71f0*/  ISETP.NE.AND.EX P0, PT, R135, RZ, PT, P0 ;  /* 0x000000ff8700720c */ /* 0x000fe40003f05300 */
[----:B------:R-:W-:Y:S02]  /*7200*/  ISETP.NE.U32.AND P4, PT, R140, RZ, PT ;  /* 0x000000ff8c00720c */ /* 0x000fe40003f85070 */
[C---:B------:R-:W-:Y:S02]  /*7210*/  ISETP.NE.AND.EX P2, PT, R141.reuse, RZ, P0, P2 ;  /* 0x000000ff8d00720c */ /* 0x040fe40000745320 */
[----:B------:R-:W-:Y:S02]  /*7220*/  ISETP.NE.AND.EX P4, PT, R141, RZ, PT, P4 ;  /* 0x000000ff8d00720c */ /* 0x000fe40003f85340 */
[----:B------:R-:W-:Y:S02]  /*7230*/  ISETP.NE.U32.AND P5, PT, R138, RZ, PT ;  /* 0x000000ff8a00720c */ /* 0x000fe40003fa5070 */
[----:B------:R-:W-:Y:S02]  /*7240*/  PLOP3.LUT P0, PT, PT, PT, PT, 0x8, 0x80 ;  /* 0x000000000080781c */ /* 0x000fe40003f0e170 */
[----:B------:R-:W-:Y:S05]  /*7250*/  ISETP.NE.AND.EX P5, PT, R139, RZ, PT, P5 ;  /* 0x000000ff8b00720c */ /* 0x000fea0003fa5350 */
[----:B------:R-:W-:Y:S02]  /*7260*/  @!P2 ISETP.NE.U32.AND P1, PT, R134, RZ, PT ;  /* 0x000000ff8600a20c */ /* 0x000fe40003f25070 */
[----:B------:R-:W-:Y:S02]  /*7270*/  @!P2 PLOP3.LUT P0, PT, P4, PT, PT, 0x80, 0x8 ;  /* 0x000000000008a81c */ /* 0x000fe4000270f070 */
[----:B------:R-:W-:Y:S01]  /*7280*/  @!P2 ISETP.NE.AND.EX P1, PT, R135, RZ, PT, P1 ;  /* 0x000000ff8700a20c */ /* 0x000fe20003f25310 */
[----:B------:R-:W-:Y:S01]  /*7290*/  @!UPT UIADD3 URZ, UPT, UPT, URZ, URZ, URZ ;  /* 0x000000fffffff290 */ /* 0x000fe2000fffe0ff */
[----:B------:R-:W-:Y:S11]  /*72a0*/  @!P4 BRA `(.L_x_138) ;  /* 0x00000000002cc947 */ /* 0x000ff60003800000 */
[----:B------:R-:W-:Y:S01]  /*72b0*/  ISETP.NE.U32.AND P3, PT, R134, RZ, PT ;  /* 0x000000ff8600720c */ /* 0x000fe20003f65070 */
[----:B------:R-:W-:Y:S03]  /*72c0*/  IMAD.MOV.U32 R147, RZ, RZ, 0x1 ;  /* 0x00000001ff937424 */ /* 0x000fe600078e00ff */
[----:B------:R-:W-:Y:S11]  /*72d0*/  ISETP.NE.AND.EX P3, PT, R135, RZ, PT, P3 ;  /* 0x000000ff8700720c */ /* 0x000ff60003f65330 */
[----:B------:R-:W-:Y:S02]  /*72e0*/  @!UPT UIADD3 URZ, UPT, UPT, URZ, URZ, URZ ;  /* 0x000000fffffff290 */ /* 0x000fe4000fffe0ff */
[----:B------:R-:W2:Y:S01]  /*72f0*/  @P3 LDC.64 R2, c[0x0][0x888] ;  /* 0x00022200ff023b82 */ /* 0x000ea20000000a00 */
[----:B-1----:R-:W-:Y:S04]  /*7300*/  @P3 IMAD R0, R140, UR36, RZ ;  /* 0x000000248c003c24 */ /* 0x002fe8000f8e02ff */
[----:B--2---:R-:W-:Y:S04]  /*7310*/  @P3 IMAD.WIDE R2, R0, 0x4, R2 ;  /* 0x0000000400023825 */ /* 0x004fe800078e0202 */
[----:B------:R-:W-:Y:S01]  /*7320*/  HFMA2 R0, -RZ, RZ, 0, 5.9604644775390625e-08 ;  /* 0x00000001ff007431 */ /* 0x000fe200000001ff */
[----:B-----5:R2:W5:Y:S04]  /*7330*/  @P3 LDG.E R72, desc[UR52][R2.64] ;  /* 0x0000003402483981 */ /* 0x020568000c1e1900 */
[----:B------:R-:W-:Y:S01]  /*7340*/  @!P3 PRMT R147, R0, 0x7610, R147 ;  /* 0x000076100093b816 */ /* 0x000fe20000000093 */
[----:B--2---:R-:W3:Y:S06]  /*7350*/  @!P3 LDC R72, c[0x0][0x880] ;  /* 0x00022000ff48bb82 */ /* 0x004eec0000000800 */
.L_x_138:
[----:B------:R-:W-:Y:S05]  /*7360*/  @!P5 BRA `(.L_x_139) ;  /* 0x000000000020d947 */ /* 0x000fea0003800000 */
[----:B------:R-:W-:Y:S04]  /*7370*/  ISETP.NE.U32.AND P3, PT, R136, RZ, PT ;  /* 0x000000ff8800720c */ /* 0x000fe80003f65070 */
[----:B------:R-:W-:Y:S11]  /*7380*/  ISETP.NE.AND.EX P3, PT, R137, RZ, PT, P3 ;  /* 0x000000ff8900720c */ /* 0x000ff60003f65330 */
[----:B------:R-:W-:Y:S02]  /*7390*/  @!UPT UIADD3 URZ, UPT, UPT, URZ, URZ, URZ ;  /* 0x000000fffffff290 */ /* 0x000fe4000fffe0ff */
[----:B------:R-:W2:Y:S01]  /*73a0*/  @P3 LDC.64 R2, c[0x0][0x8a8] ;  /* 0x00022a00ff023b82 */ /* 0x000ea20000000a00 */
[----:B-1----:R-:W-:Y:S04]  /*73b0*/  @P3 IMAD R0, R138, UR36, RZ ;  /* 0x000000248a003c24 */ /* 0x002fe8000f8e02ff */
[----:B--2---:R-:W-:Y:S05]  /*73c0*/  @P3 IMAD.WIDE R2, R0, 0x4, R2 ;  /* 0x0000000400023825 */ /* 0x004fea00078e0202 */
[----:B-----5:R2:W5:Y:S02]  /*73d0*/  @P3 LDG.E R70, desc[UR52][R2.64] ;  /* 0x0000003402463981 */ /* 0x020564000c1e1900 */
[----:B--2---:R-:W4:Y:S02]  /*73e0*/  @!P3 LDC R70, c[0x0][0x8a0] ;  /* 0x00022800ff46bb82 */ /* 0x004f240000000800 */
.L_x_139:
[----:B---3-5:R-:W-:Y:S01]  /*73f0*/  @!P2 ISETP.NE.AND P3, PT, R72, RZ, PT ;  /* 0x000000ff4800a20c */ /* 0x028fe20003f65270 */
[----:B------:R-:W-:Y:S01]  /*7400*/  BSSY B1, `(.L_x_140) ;  /* 0x000003f000017945 */ /* 0x000fe20003800000 */
[----:B------:R-:W-:Y:S02]  /*7410*/  @!P2 SEL R2, RZ, 0xffffffff, P1 ;  /* 0xffffffffff02a807 */ /* 0x000fe40000800000 */
[----:B------:R-:W-:Y:S02]  /*7420*/  CS2R R90, SRZ ;  /* 0x00000000005a7805 */ /* 0x000fe4000001ff00 */
[----:B-1----:R-:W-:Y:S02]  /*7430*/  @!P2 SEL R0, RZ, 0xffffffff, P3 ;  /* 0xffffffffff00a807 */ /* 0x002fe40001800000 */
[----:B------:R-:W-:Y:S02]  /*7440*/  CS2R R88, SRZ ;  /* 0x0000000000587805 */ /* 0x000fe4000001ff00 */
[----:B------:R-:W-:Y:S02]  /*7450*/  @!P2 LOP3.LUT P1, RZ, R147, 0xff, RZ, 0xc0, !PT ;  /* 0x000000ff93ffa812 */ /* 0x000fe4000782c0ff */
[----:B------:R-:W-:Y:S02]  /*7460*/  CS2R R86, SRZ ;  /* 0x0000000000567805 */ /* 0x000fe4000001ff00 */
[----:B------:R-:W-:Y:S02]  /*7470*/  LEA R149, R68, UR57, 0x3 ;  /* 0x0000003944957c11 */ /* 0x000fe4000f8e18ff */
[----:B------:R-:W-:Y:S02]  /*7480*/  CS2R R84, SRZ ;  /* 0x0000000000547805 */ /* 0x000fe4000001ff00 */
[----:B------:R-:W-:Y:S01]  /*7490*/  @P0 SEL R0, R2, R0, !P1 ;  /* 0x0000000002000207 */ /* 0x000fe20004800000 */
[----:B------:R-:W-:Y:S01]  /*74a0*/  IMAD R2, R68, 0x40, R69 ;  /* 0x0000004044027824 */ /* 0x000fe200078e0245 */
[----:B------:R-:W-:Y:S02]  /*74b0*/  SHF.L.U32 R4, R153, 0x1f, RZ ;  /* 0x0000001f99047819 */ /* 0x000fe400000006ff */
[----:B------:R-:W-:Y:S02]  /*74c0*/  CS2R R82, SRZ ;  /* 0x0000000000527805 */ /* 0x000fe4000001ff00 */
[----:B------:R-:W-:Y:S02]  /*74d0*/  @!P2 LOP3.LUT R0, R0, 0x1, RZ, 0xc0, !PT ;  /* 0x000000010000a812 */ /* 0x000fe400078ec0ff */
[----:B------:R-:W-:Y:S02]  /*74e0*/  CS2R R80, SRZ ;  /* 0x0000000000507805 */ /* 0x000fe4000001ff00 */
[----:B------:R-:W-:Y:S02]  /*74f0*/  PLOP3.LUT P5, PT, PT, PT, PT, 0x8, 0x80 ;  /* 0x000000000080781c */ /* 0x000fe40003fae170 */
[----:B------:R-:W-:Y:S02]  /*7500*/  CS2R R18, SRZ ;  /* 0x0000000000127805 */ /* 0x000fe4000001ff00 */
[----:B------:R-:W-:Y:S02]  /*7510*/  ISETP.NE.U32.OR P2, PT, R0, 0x1, P2 ;  /* 0x000000010000780c */ /* 0x000fe40001745470 */
[----:B------:R-:W-:Y:S11]  /*7520*/  CS2R R16, SRZ ;  /* 0x0000000000107805 */ /* 0x000ff6000001ff00 */
[----:B------:R-:W-:Y:S04]  /*7530*/  @P2 SHF.L.U32 R0, R151, 0x1f, RZ ;  /* 0x0000001f97002819 */ /* 0x000fe800000006ff */
[----:B------:R-:W1:Y:S01]  /*7540*/  @P2 SYNCS.PHASECHK.TRANS64.TRYWAIT P0, [UR57+0x290], R0 ;  /* 0x00029000ff0025a7 */ /* 0x000e620008001139 */
[----:B------:R2:W3:Y:S01]  /*7550*/  SYNCS.PHASECHK.TRANS64.TRYWAIT P3, [R149+URZ+0x2d0], R4 ;  /* 0x0002d004950075a7 */ /* 0x0004e200080611ff */
[----:B-1----:R-:W-:Y:S01]  /*7560*/  @P2 PLOP3.LUT P5, PT, P0, PT, PT, 0x8, 0x80 ;  /* 0x000000000080281c */ /* 0x002fe200007ae170 */
[----:B------:R-:W-:Y:S01]  /*7570*/  @!UPT UIADD3 URZ, UPT, UPT, URZ, URZ, URZ ;  /* 0x000000fffffff290 */ /* 0x000fe2000fffe0ff */
[----:B--23--:R-:W-:Y:S11]  /*7580*/  @!P2 BRA `(.L_x_141) ;  /* 0x000000000098a947 */ /* 0x00cff60003800000 */
[----:B------:R-:W-:Y:S01]  /*7590*/  ISETP.NE.U32.AND P0, PT, R134, RZ, PT ;  /* 0x000000ff8600720c */ /* 0x000fe20003f05070 */
[----:B------:R-:W-:Y:S01]  /*75a0*/  BSSY B0, `(.L_x_142) ;  /* 0x0000016000007945 */ /* 0x000fe20003800000 */
[----:B------:R-:W-:Y:S02]  /*75b0*/  ISETP.NE.AND P2, PT, R72, RZ, PT ;  /* 0x000000ff4800720c */ /* 0x000fe40003f45270 */
[----:B------:R-:W-:Y:S02]  /*75c0*/  CS2R R18, SRZ ;  /* 0x0000000000127805 */ /* 0x000fe4000001ff00 */
[----:B------:R-:W-:Y:S02]  /*75d0*/  ISETP.NE.AND.EX P0, PT, R135, RZ, PT, P0 ;  /* 0x000000ff8700720c */ /* 0x000fe40003f05300 */
[----:B------:R-:W-:Y:S02]  /*75e0*/  CS2R R16, SRZ ;  /* 0x0000000000107805 */ /* 0x000fe4000001ff00 */
[----:B------:R-:W-:Y:S02]  /*75f0*/  LOP3.LUT P1, RZ, R147, 0xff, RZ, 0xc0, !PT ;  /* 0x000000ff93ff7812 */ /* 0x000fe4000782c0ff */
[----:B------:R-:W-:Y:S02]  /*7600*/  CS2R R82, SRZ ;  /* 0x0000000000527805 */ /* 0x000fe4000001ff00 */
[----:B------:R-:W-:Y:S02]  /*7610*/  SEL R0, RZ, 0xffffffff, P2 ;  /* 0xffffffffff007807 */ /* 0x000fe40001000000 */
[----:B------:R-:W-:Y:S02]  /*7620*/  CS2R R80, SRZ ;  /* 0x0000000000507805 */ /* 0x000fe4000001ff00 */
[----:B------:R-:W-:Y:S02]  /*7630*/  SEL R3, RZ, 0xffffffff, P0 ;  /* 0xffffffffff037807 */ /* 0x000fe40000000000 */
[----:B------:R-:W-:Y:S02]  /*7640*/  CS2R R86, SRZ ;  /* 0x0000000000567805 */ /* 0x000fe4000001ff00 */
[----:B------:R-:W-:Y:S02]  /*7650*/  CS2R R84, SRZ ;  /* 0x0000000000547805 */ /* 0x000fe4000001ff00 */
[----:B------:R-:W-:Y:S02]  /*7660*/  CS2R R90, SRZ ;  /* 0x00000000005a7805 */ /* 0x000fe4000001ff00 */
[----:B------:R-:W-:Y:S02]  /*7670*/  @P4 SEL R0, R3, R0, !P1 ;  /* 0x0000000003004207 */ /* 0x000fe40004800000 */
[----:B------:R-:W-:Y:S02]  /*7680*/  CS2R R88, SRZ ;  /* 0x0000000000587805 */ /* 0x000fe4000001ff00 */
[----:B------:R-:W-:Y:S04]  /*7690*/  LOP3.LUT R0, R0, 0x1, RZ, 0xc0, !PT ;  /* 0x0000000100007812 */ /* 0x000fe800078ec0ff */
[----:B------:R-:W-:Y:S01]  /*76a0*/  ISETP.NE.U32.AND P0, PT, R0, 0x1, PT ;  /* 0x000000010000780c */ /* 0x000fe20003f05070 */
[----:B------:R-:W-:Y:S01]  /*76b0*/  @!UPT UIADD3 URZ, UPT, UPT, URZ, URZ, URZ ;  /* 0x000000fffffff290 */ /* 0x000fe2000fffe0ff */
[----:B------:R-:W-:Y:S11]  /*76c0*/  @!P5 BRA `(.L_x_143) ;  /* 0x00000000000cd947 */ /* 0x000ff60003800000 */
[----:B------:R-:W-:Y:S04]  /*76d0*/  SHF.L.U32 R3, R151, 0x1f, RZ ;  /* 0x0000001f97037819 */ /* 0x000fe800000006ff */
[----:B------:R-:W1:Y:S02]  /*76e0*/  SYNCS.PHASECHK.TRANS64.TRYWAIT P1, [UR57+0x290], R3 ;  /* 0x00029003ff0075a7 */ /* 0x000e640008021139 */
[----:B-1----:R-:W-:Y:S05]  /*76f0*/  @!P1 BRA `(.L_x_144) ;  /* 0x0000002c00609947 */ /* 0x002fea0003800000 */
.L_x_143:
[----:B------:R-:W-:Y:S05]  /*7700*/  BSYNC B0 ;  /* 0x0000000000007941 */ /* 0x000fea0003800000 */
.L_x_142:
[----:B------:R2:W3:Y:S01]  /*7710*/  @P0 LDS.128 R16, [R146+UR57+0x400] ;  /* 0x0004003992100984 */ /* 0x0004e20008000c00 */
[----:B------:R-:W-:Y:S01]  /*7720*/  UIADD3 UR4, UPT, UPT, UR57, 0x298, URZ ;  /* 0x0000029839047890 */ /* 0x000fe2000fffe0ff */
[----:B------:R-:W-:Y:S02]  /*7730*/  LOP3.LUT R151, R151, 0x1, RZ, 0x3c, !PT ;  /* 0x0000000197977812 */ /* 0x000fe400078e3cff */
[----:B------:R2:W1:Y:S01]  /*7740*/  @P0 LDS.128 R80, [R145+0x400] ;  /* 0x0004000091500984 */ /* 0x0004620000000c00 */
[----:B------:R-:W-:Y:S03]  /*7750*/  UPRMT UR4, UR54, 0x654, UR4 ;  /* 0x0000065436047896 */ /* 0x000fe60008000004 */
[----:B------:R2:W1:Y:S04]  /*7760*/  @P0 LDS.128 R84, [R144+0x400] ;  /* 0x0004000090540984 */ /* 0x0004680000000c00 */
[----:B------:R2:W1:Y:S01]  /*7770*/  @P0 LDS.128 R88, [R143+0x400] ;  /* 0x000400008f580984 */ /* 0x0004620000000c00 */
[----:B------:R-:W-:Y:S01]  /*7780*/  @!PT LDS RZ, [RZ] ;  /* 0x00000000fffff984 */ /* 0x000fe20000000800 */
[----:B------:R-:W-:Y:S01]  /*7790*/  @!PT LDS RZ, [RZ] ;  /* 0x00000000fffff984 */ /* 0x000fe20000000800 */
[----:B------:R-:W-:Y:S01]  /*77a0*/  @!PT LDS RZ, [RZ] ;  /* 0x00000000fffff984 */ /* 0x000fe20000000800 */
[----:B------:R-:W-:Y:S01]  /*77b0*/  @!PT LDS RZ, [RZ] ;  /* 0x00000000fffff984 */ /* 0x000fe20000000800 */
[----:B------:R5:W-:Y:S06]  /*77c0*/  MEMBAR.ALL.CTA ;  /* 0x0000000000007992 */ /* 0x000bec0000008000 */
[----:B-----5:R-:W5:Y:S02]  /*77d0*/  FENCE.VIEW.ASYNC.S ;  /* 0x00000000000073c6 */ /* 0x020f640000000000 */
[----:B-----5:R-:W-:Y:S01]  /*77e0*/  SYNCS.ARRIVE.TRANS64.RED.A1T0 RZ, [UR4], RZ ;  /* 0x000000ffffff79a7 */ /* 0x020fe20008100404 */
.L_x_141:
[----:B------:R-:W-:Y:S05]  /*77f0*/  BSYNC B1 ;  /* 0x0000000000017941 */ /* 0x000fea0003800000 */
.L_x_140:
[----:B-1----:R-:W-:Y:S04]  /*7800*/  SHF.R.U32.HI R0, RZ, 0x15, R2 ;  /* 0x00000015ff007819 */ /* 0x002fe80000011602 */
[----:B------:R-:W-:Y:S01]  /*7810*/  LOP3.LUT P0, RZ, R0, 0x3, R148, 0x48, !PT ;  /* 0x0000000300ff7812 */ /* 0x000fe20007804894 */
[----:B------:R-:W-:Y:S01]  /*7820*/  @!UPT UIADD3 URZ, UPT, UPT, URZ, URZ, URZ ;  /* 0x000000fffffff290 */ /* 0x000fe2000fffe0ff */
[----:B------:R-:W-:Y:S11]  /*7830*/  @P3 BRA `(.L_x_145) ;  /* 0x0000000000083947 */ /* 0x000ff60003800000 */
[----:B------:R-:W1:Y:S02]  /*7840*/  SYNCS.PHASECHK.TRANS64.TRYWAIT P1, [R149+URZ+0x2d0], R4 ;  /* 0x0002d004950075a7 */ /* 0x000e6400080211ff */
[----:B-1----:R-:W-:Y:S05]  /*7850*/  @!P1 BRA `(.L_x_146) ;  /* 0x0000002c00209947 */ /* 0x002fea0003800000 */
.L_x_145:
[----:B------:R-:W-:Y:S05]  /*7860*/  @!P0 BRA `(.L_x_147) ;  /* 0x0000000000408947 */ /* 0x000fea0003800000 */
[----:B------:R-:W1:Y:S01]  /*7870*/  LDCU.64 UR8, c[0x4][0x70] ;  /* 0x01000e00ff0877ac */ /* 0x000e620008000a00 */
[----:B------:R-:W-:Y:S01]  /*7880*/  MOV R15, 0x0 ;  /* 0x00000000000f7802 */ /* 0x000fe20000000f00 */
[----:B------:R-:W-:Y:S02]  /*7890*/  HFMA2 R12, -RZ, RZ, 0, 5.9604644775390625e-08 ;  /* 0x00000001ff0c7431 */ /* 0x000fe400000001ff */
[----:B------:R-:W-:Y:S02]  /*78a0*/  IMAD.MOV.U32 R8, RZ, RZ, 0x192 ;  /* 0x00000192ff087424 */ /* 0x000fe400078e00ff */
[----:B------:R-:W-:Y:S01]  /*78b0*/  IMAD.MOV.U32 R13, RZ, RZ, RZ ;  /* 0x000000ffff0d7224 */ /* 0x000fe200078e00ff */
[----:B------:R-:W5:Y:S01]  /*78c0*/  LDCU.64 UR6, c[0x4][0x78] ;  /* 0x01000f00ff0677ac */ /* 0x000f620008000a00 */
[----:B------:R-:W2:Y:S01]  /*78d0*/  LDC.64 R14, c[0x4][R15] ;  /* 0x010000000f0e7b82 */ /* 0x000ea20000000a00 */
[----:B------:R-:W3:Y:S01]  /*78e0*/  LDCU.64 UR4, c[0x4][0x10] ;  /* 0x01000200ff0477ac */ /* 0x000ee20008000a00 */
[----:B-1----:R-:W-:Y:S01]  /*78f0*/  MOV R5, UR9 ;  /* 0x0000000900057c02 */ /* 0x002fe20008000f00 */
[----:B------:R-:W-:Y:S01]  /*7900*/  IMAD.U32 R4, RZ, RZ, UR8 ;  /* 0x00000008ff047e24 */ /* 0x000fe2000f8e00ff */
[----:B-----5:R-:W-:Y:S01]  /*7910*/  MOV R7, UR7 ;  /* 0x0000000700077c02 */ /* 0x020fe20008000f00 */
[----:B------:R-:W-:Y:S01]  /*7920*/  IMAD.U32 R6, RZ, RZ, UR6 ;  /* 0x00000006ff067e24 */ /* 0x000fe2000f8e00ff */
[----:B---3--:R-:W-:Y:S01]  /*7930*/  MOV R11, UR5 ;  /* 0x00000005000b7c02 */ /* 0x008fe20008000f00 */
[----:B------:R-:W-:Y:S02]  /*7940*/  IMAD.U32 R10, RZ, RZ, UR4 ;  /* 0x00000004ff0a7e24 */ /* 0x000fe4000f8e00ff */
[----:B------:R-:W-:Y:S07]  /*7950*/  LEPC R20, `(.L_x_147) ;  /* 0x000000001014794e */ /* 0x000fee0000000000 */
[----:B--2-4-:R-:W-:Y:S05]  /*7960*/  CALL.ABS.NOINC R14 ;  /* 0x000000000e007343 */ /* 0x014fea0003c00000 */
.L_x_147:
[----:B------:R-:W-:Y:S01]  /*7970*/  LOP3.LUT P0, RZ, R142, 0x60, RZ, 0xc0, !PT ;  /* 0x000000608eff7812 */ /* 0x000fe2000780c0ff */
[----:B------:R-:W-:Y:S05]  /*7980*/  WARPSYNC.ALL ;  /* 0x0000000000007948 */ /* 0x000fea0003800000 */
[----:B------:R-:W-:Y:S01]  /*7990*/  R2UR UR4, R2 ;  /* 0x00000000020472ca */ /* 0x000fe200000e0000 */
[----:B---3--:R-:W-:Y:S01]  /*79a0*/  IMAD.U32 R129, R18, 0x10000, RZ ;  /* 0x0001000012817824 */ /* 0x008fe200078e00ff */
[----:B------:R-:W-:Y:S01]  /*79b0*/  PRMT R71, R16, 0x8880, RZ ;  /* 0x0000888010477816 */ /* 0x000fe200000000ff */
[----:B------:R-:W-:Y:S01]  /*79c0*/  IMAD.SHL.U32 R92, R90, 0x100, RZ ;  /* 0x000001005a5c7824 */ /* 0x000fe200078e00ff */
[C---:B------:R-:W-:Y:S01]  /*79d0*/  SHF.L.U32 R73, R16.reuse, 0x10, RZ ;  /* 0x0000001010497819 */ /* 0x040fe200000006ff */
[----:B------:R-:W-:Y:S01]  /*79e0*/  IMAD.U32 R114, R83, 0x10000, RZ ;  /* 0x0001000053727824 */ /* 0x000fe200078e00ff */
[----:B------:R-:W-:Y:S01]  /*79f0*/  SHF.L.U32 R74, R16, 0x8, RZ ;  /* 0x00000008104a7819 */ /* 0x000fe200000006ff */
[----:B------:R-:W-:Y:S01]  /*7a00*/  IMAD.U32 R103, R88, 0x10000, RZ ;  /* 0x0001000058677824 */ /* 0x000fe200078e00ff */
[----:B------:R-:W-:Y:S01]  /*7a10*/  SHF.R.S32.HI R75, RZ, 0x18, R16 ;  /* 0x00000018ff4b7819 */ /* 0x000fe20000011410 */
[----:B------:R-:W-:Y:S01]  /*7a20*/  IMAD.SHL.U32 R122, R80, 0x100, RZ ;  /* 0x00000100507a7824 */ /* 0x000fe200078e00ff */
[----:B------:R-:W-:Y:S01]  /*7a30*/  PRMT R133, R17, 0x8880, RZ ;  /* 0x0000888011857816 */ /* 0x000fe200000000ff */
[----:B------:R-:W-:Y:S01]  /*7a40*/  IMAD.SHL.U32 R107, R85, 0x100, RZ ;  /* 0x00000100556b7824 */ /* 0x000fe200078e00ff */
[C---:B------:R-:W-:Y:S01]  /*7a50*/  SHF.L.U32 R132, R17.reuse, 0x10, RZ ;  /* 0x0000001011847819 */ /* 0x040fe200000006ff */
[----:B------:R-:W-:Y:S01]  /*7a60*/  BSSY.RECONVERGENT B0, `(.L_x_148) ;  /* 0x0000122000007945 */ /* 0x000fe20003800200 */
[----:B------:R-:W-:Y:S02]  /*7a70*/  SHF.L.U32 R131, R17, 0x8, RZ ;  /* 0x0000000811837819 */ /* 0x000fe400000006ff */
[----:B------:R-:W-:Y:S02]  /*7a80*/  SHF.R.S32.HI R76, RZ, 0x18, R17 ;  /* 0x00000018ff4c7819 */ /* 0x000fe40000011411 */
[C---:B------:R-:W-:Y:S02]  /*7a90*/  PRMT R130, R18.reuse, 0x8880, RZ ;  /* 0x0000888012827816 */ /* 0x040fe400000000ff */
[----:B------:R-:W-:Y:S02]  /*7aa0*/  SHF.L.U32 R128, R18, 0x8, RZ ;  /* 0x0000000812807819 */ /* 0x000fe400000006ff */
[----:B------:R-:W-:Y:S02]  /*7ab0*/  SHF.R.S32.HI R77, RZ, 0x18, R18 ;  /* 0x00000018ff4d7819 */ /* 0x000fe40000011412 */
[C---:B------:R-:W-:Y:S02]  /*7ac0*/  PRMT R127, R19.reuse, 0x8880, RZ ;  /* 0x00008880137f7816 */ /* 0x040fe400000000ff */
[C---:B------:R-:W-:Y:S02]  /*7ad0*/  SHF.L.U32 R126, R19.reuse, 0x10, RZ ;  /* 0x00000010137e7819 */ /* 0x040fe400000006ff */
[----:B------:R-:W-:Y:S02]  /*7ae0*/  SHF.L.U32 R125, R19, 0x8, RZ ;  /* 0x00000008137d7819 */ /* 0x000fe400000006ff */
[----:B------:R-:W-:Y:S02]  /*7af0*/  SHF.R.S32.HI R78, RZ, 0x18, R19 ;  /* 0x00000018ff4e7819 */ /* 0x000fe40000011413 */
[----:B------:R-:W1:Y:S01]  /*7b00*/  LDTM.x64 R4, tmem[UR4] ;  /* 0x00000004000479ee */ /* 0x000e620008340000 */
[----:B------:R-:W-:Y:S01]  /*7b10*/  NOP ;  /* 0x0000000000007918 */ /* 0x000fe20000000000 */
[----:B------:R-:W-:Y:S02]  /*7b20*/  IADD3 R149, PT, PT, R149, 0x2f0, RZ ;  /* 0x000002f095957810 */ /* 0x000fe40007ffe0ff */
[----:B------:R-:W-:Y:S02]  /*7b30*/  SHF.R.S32.HI R73, RZ, 0x18, R73 ;  /* 0x00000018ff497819 */ /* 0x000fe40000011449 */
[----:B------:R-:W-:Y:S02]  /*7b40*/  LOP3.LUT R149, R149, 0xfefffff8, RZ, 0xc0, !PT ;  /* 0xfefffff895957812 */ /* 0x000fe400078ec0ff */
[C---:B------:R-:W-:Y:S02]  /*7b50*/  PRMT R94, R90.reuse, 0x8880, RZ ;  /* 0x000088805a5e7816 */ /* 0x040fe400000000ff */
[----:B-1----:R1:W-:Y:S01]  /*7b60*/  SYNCS.ARRIVE.TRANS64.RED.A1T0 RZ, [R149+URZ], RZ ;  /* 0x000000ff95ff79a7 */ /* 0x0023e200081004ff */
[----:B------:R-:W-:Y:S02]  /*7b70*/  SHF.L.U32 R93, R90, 0x10, RZ ;  /* 0x000000105a5d7819 */ /* 0x000fe400000006ff */
[----:B------:R-:W-:Y:S02]  /*7b80*/  SHF.R.S32.HI R74, RZ, 0x18, R74 ;  /* 0x00000018ff4a7819 */ /* 0x000fe4000001144a */
[C---:B------:R-:W-:Y:S02]  /*7b90*/  PRMT R124, R80.reuse, 0x8880, RZ ;  /* 0x00008880507c7816 */ /* 0x040fe400000000ff */
[----:B------:R-:W-:Y:S02]  /*7ba0*/  SHF.L.U32 R123, R80, 0x10, RZ ;  /* 0x00000010507b7819 */ /* 0x000fe400000006ff */
[C---:B------:R-:W-:Y:S02]  /*7bb0*/  PRMT R121, R81.reuse, 0x8880, RZ ;  /* 0x0000888051797816 */ /* 0x040fe400000000ff */
[----:B------:R-:W-:Y:S02]  /*7bc0*/  SHF.R.S32.HI R79, RZ, 0x18, R80 ;  /* 0x00000018ff4f7819 */ /* 0x000fe40000011450 */
[----:B------:R-:W-:Y:S01]  /*7bd0*/  SHF.L.U32 R120, R81, 0x10, RZ ;  /* 0x0000001051787819 */ /* 0x000fe200000006ff */
[C---:B----4-:R-:W-:Y:S01]  /*7be0*/  IMAD R0, R70.reuse, R4, RZ ;  /* 0x0000000446007224 */ /* 0x050fe200078e02ff */
[----:B------:R-:W-:Y:S01]  /*7bf0*/  SHF.R.S32.HI R4, RZ, 0x18, R132 ;  /* 0x00000018ff047819 */ /* 0x000fe20000011484 */
[C---:B------:R-:W-:Y:S01]  /*7c00*/  IMAD R2, R70.reuse, R5, RZ ;  /* 0x0000000546027224 */ /* 0x040fe200078e02ff */
[----:B------:R-:W-:Y:S01]  /*7c10*/  SHF.R.S32.HI R5, RZ, 0x18, R131 ;  /* 0x00000018ff057819 */ /* 0x000fe20000011483 */
[----:B------:R-:W-:Y:S01]  /*7c20*/  IMAD R3, R70, R6, RZ ;  /* 0x0000000646037224 */ /* 0x000fe200078e02ff */
[----:B------:R-:W-:Y:S01]  /*7c30*/  PRMT R118, R82, 0x8880, RZ ;  /* 0x0000888052767816 */ /* 0x000fe200000000ff */
[-C--:B------:R-:W-:Y:S01]  /*7c40*/  IMAD R0, R71, R72.reuse, R0 ;  /* 0x0000004847007224 */ /* 0x080fe200078e0200 */
[----:B------:R-:W-:Y:S01]  /*7c50*/  SHF.R.S32.HI R80, RZ, 0x18, R81 ;  /* 0x00000018ff507819 */ /* 0x000fe20000011451 */
[----:B------:R-:W-:Y:S01]  /*7c60*/  IMAD R7, R70, R7, RZ ;  /* 0x0000000746077224 */ /* 0x000fe200078e02ff */
[----:B------:R-:W-:Y:S01]  /*7c70*/  SHF.L.U32 R117, R82, 0x10, RZ ;  /* 0x0000001052757819 */ /* 0x000fe200000006ff */
[-C--:B------:R-:W-:Y:S01]  /*7c80*/  IMAD R2, R73, R72.reuse, R2 ;  /* 0x0000004849027224 */ /* 0x080fe200078e0202 */
[----:B------:R-:W-:Y:S01]  /*7c90*/  PRMT R115, R83, 0x8880, RZ ;  /* 0x0000888053737816 */ /* 0x000fe200000000ff */
[-C--:B------:R-:W-:Y:S01]  /*7ca0*/  IMAD R3, R74, R72.reuse, R3 ;  /* 0x000000484a037224 */ /* 0x080fe200078e0203 */
[----:B------:R-:W-:Y:S01]  /*7cb0*/  SHF.R.S32.HI R74, RZ, 0x18, R90 ;  /* 0x00000018ff4a7819 */ /* 0x000fe2000001145a */
[----:B------:R-:W-:Y:S01]  /*7cc0*/  IMAD R7, R75, R72, R7 ;  /* 0x000000484b077224 */ /* 0x000fe200078e0207 */
[----:B------:R-:W-:Y:S01]  /*7cd0*/  PRMT R112, R84, 0x8880, RZ ;  /* 0x0000888054707816 */ /* 0x000fe200000000ff */
[----:B------:R-:W-:Y:S01]  /*7ce0*/  IMAD R8, R70, R8, RZ ;  /* 0x0000000846087224 */ /* 0x000fe200078e02ff */
[----:B------:R-:W-:Y:S01]  /*7cf0*/  SHF.L.U32 R111, R84, 0x10, RZ ;  /* 0x00000010546f7819 */ /* 0x000fe200000006ff */
[C---:B------:R-:W-:Y:S01]  /*7d00*/  IMAD R9, R70.reuse, R9, RZ ;  /* 0x0000000946097224 */ /* 0x040fe200078e02ff */
[----:B------:R-:W-:Y:S01]  /*7d10*/  I2IP.S8.S32.SAT R90, R7, R3, RZ ;  /* 0x00000003075a7239 */ /* 0x000fe200000014ff */
[C---:B------:R-:W-:Y:S01]  /*7d20*/  IMAD R10, R70.reuse, R10, RZ ;  /* 0x0000000a460a7224 */ /* 0x040fe200078e02ff */
[----:B------:R-:W-:Y:S01]  /*7d30*/  MOV R3, R133 ;  /* 0x0000008500037202 */ /* 0x000fe20000000f00 */
[C---:B------:R-:W-:Y:S01]  /*7d40*/  IMAD R11, R70.reuse, R11, RZ ;  /* 0x0000000b460b7224 */ /* 0x040fe200078e02ff */
[C---:B------:R-:W-:Y:S01]  /*7d50*/  PRMT R109, R85.reuse, 0x8880, RZ ;  /* 0x00008880556d7816 */ /* 0x040fe200000000ff */
[----:B------:R-:W-:Y:S01]  /*7d60*/  IMAD R6, R70, R19, RZ ;  /* 0x0000001346067224 */ /* 0x000fe200078e02ff */
[----:B------:R-:W-:Y:S01]  /*7d70*/  SHF.L.U32 R108, R85, 0x10, RZ ;  /* 0x00000010556c7819 */ /* 0x000fe200000006ff */
[----:B------:R-:W-:Y:S01]  /*7d80*/  IMAD R8, R3, R72, R8 ;  /* 0x0000004803087224 */ /* 0x000fe200078e0208 */
[----:B------:R-:W-:Y:S01]  /*7d90*/  MOV R3, R130 ;  /* 0x0000008200037202 */ /* 0x000fe20000000f00 */
[----:B------:R-:W-:Y:S01]  /*7da0*/  IMAD R9, R4, R72, R9 ;  /* 0x0000004804097224 */ /* 0x000fe200078e0209 */
[----:B------:R-:W-:Y:S01]  /*7db0*/  SHF.R.S32.HI R4, RZ, 0x18, R129 ;  /* 0x00000018ff047819 */ /* 0x000fe20000011481 */
[----:B------:R-:W-:Y:S01]  /*7dc0*/  IMAD R19, R70, R24, RZ ;  /* 0x0000001846137224 */ /* 0x000fe200078e02ff */
[----:B------:R-:W-:Y:S01]  /*7dd0*/  PRMT R106, R86, 0x8880, RZ ;  /* 0x00008880566a7816 */ /* 0x000fe200000000ff */
[----:B------:R-:W-:Y:S01]  /*7de0*/  IMAD R10, R5, R72, R10 ;  /* 0x00000048050a7224 */ /* 0x000fe200078e020a */
[----:B------:R-:W-:Y:S01]  /*7df0*/  SHF.R.S32.HI R5, RZ, 0x18, R128 ;  /* 0x00000018ff057819 */ /* 0x000fe20000011480 */
[----:B------:R-:W-:Y:S01]  /*7e00*/  IMAD R12, R70, R12, RZ ;  /* 0x0000000c460c7224 */ /* 0x000fe200078e02ff */
[----:B------:R-:W-:Y:S01]  /*7e10*/  SHF.L.U32 R104, R86, 0x10, RZ ;  /* 0x0000001056687819 */ /* 0x000fe200000006ff */
[C---:B------:R-:W-:Y:S01]  /*7e20*/  IMAD R24, R70.reuse, R29, RZ ;  /* 0x0000001d46187224 */ /* 0x040fe200078e02ff */
[C---:B------:R-:W-:Y:S01]  /*7e30*/  PRMT R100, R87.reuse, 0x8880, RZ ;  /* 0x0000888057647816 */ /* 0x040fe200000000ff */
[----:B------:R-:W-:Y:S01]  /*7e40*/  IMAD R29, R70, R34, RZ ;  /* 0x00000022461d7224 */ /* 0x000fe200078e02ff */
[----:B------:R-:W-:Y:S01]  /*7e50*/  SHF.L.U32 R99, R87, 0x10, RZ ;  /* 0x0000001057637819 */ /* 0x000fe200000006ff */
[----:B------:R-:W-:Y:S01]  /*7e60*/  IMAD R11, R76, R72, R11 ;  /* 0x000000484c0b7224 */ /* 0x000fe200078e020b */
[----:B------:R-:W-:Y:S01]  /*7e70*/  PRMT R105, R88, 0x8880, RZ ;  /* 0x0000888058697816 */ /* 0x000fe200000000ff */
[C---:B------:R-:W-:Y:S01]  /*7e80*/  IMAD R13, R70.reuse, R13, RZ ;  /* 0x0000000d460d7224 */ /* 0x040fe200078e02ff */
[----:B------:R-:W-:Y:S01]  /*7e90*/  PRMT R97, R89, 0x8880, RZ ;  /* 0x0000888059617816 */ /* 0x000fe200000000ff */
[C---:B------:R-:W-:Y:S01]  /*7ea0*/  IMAD R34, R70.reuse, R39, RZ ;  /* 0x0000002746227224 */ /* 0x040fe200078e02ff */
[----:B------:R-:W-:Y:S01]  /*7eb0*/  I2IP.S8.S32.SAT R11, R11, R10, RZ ;  /* 0x0000000a0b0b7239 */ /* 0x000fe200000014ff */
[C---:B------:R-:W-:Y:S01]  /*7ec0*/  IMAD R39, R70.reuse, R44, RZ ;  /* 0x0000002c46277224 */ /* 0x040fe200078e02ff */
[----:B------:R-:W-:Y:S01]  /*7ed0*/  SHF.R.S32.HI R71, RZ, 0x18, R88 ;  /* 0x00000018ff477819 */ /* 0x000fe20000011458 */
[C---:B------:R-:W-:Y:S01]  /*7ee0*/  IMAD R14, R70.reuse, R14, RZ ;  /* 0x0000000e460e7224 */ /* 0x040fe200078e02ff */
[----:B------:R-:W-:Y:S01]  /*7ef0*/  SHF.L.U32 R96, R89, 0x10, RZ ;  /* 0x0000001059607819 */ /* 0x000fe200000006ff */
[----:B------:R-:W-:Y:S01]  /*7f00*/  IMAD R12, R3, R72, R12 ;  /* 0x00000048030c7224 */ /* 0x000fe200078e020c */
[----:B------:R-:W-:Y:S01]  /*7f10*/  SHF.R.S32.HI R73, RZ, 0x18, R89 ;  /* 0x00000018ff497819 */ /* 0x000fe20000011459 */
[C---:B------:R-:W-:Y:S01]  /*7f20*/  IMAD R44, R70.reuse, R49, RZ ;  /* 0x00000031462c7224 */ /* 0x040fe200078e02ff */
[----:B------:R-:W-:Y:S01]  /*7f30*/  SHF.R.S32.HI R75, RZ, 0x18, R91 ;  /* 0x00000018ff4b7819 */ /* 0x000fe2000001145b */
[C---:B------:R-:W-:Y:S01]  /*7f40*/  IMAD R49, R70.reuse, R54, RZ ;  /* 0x0000003646317224 */ /* 0x040fe200078e02ff */
[----:B------:R-:W-:Y:S01]  /*7f50*/  SHF.L.U32 R119, R81, 0x8, RZ ;  /* 0x0000000851777819 */ /* 0x000fe200000006ff */
[----:B------:R-:W-:Y:S01]  /*7f60*/  IMAD R15, R70, R15, RZ ;  /* 0x0000000f460f7224 */ /* 0x000fe200078e02ff */
[----:B------:R-:W-:Y:S01]  /*7f70*/  SHF.R.S32.HI R81, RZ, 0x18, R82 ;  /* 0x00000018ff517819 */ /* 0x000fe20000011452 */
[----:B------:R-:W-:Y:S01]  /*7f80*/  IMAD R13, R4, R72, R13 ;  /* 0x00000048040d7224 */ /* 0x000fe200078e020d */
[----:B------:R-:W-:Y:S01]  /*7f90*/  SHF.L.U32 R116, R82, 0x8, RZ ;  /* 0x0000000852747819 */ /* 0x000fe200000006ff */
[C---:B------:R-:W-:Y:S01]  /*7fa0*/  IMAD R7, R70.reuse, R20, RZ ;  /* 0x0000001446077224 */ /* 0x040fe200078e02ff */
[----:B------:R-:W-:Y:S01]  /*7fb0*/  SHF.R.S32.HI R82, RZ, 0x18, R83 ;  /* 0x00000018ff527819 */ /* 0x000fe20000011453 */
[C---:B------:R-:W-:Y:S01]  /*7fc0*/  IMAD R54, R70.reuse, R59, RZ ;  /* 0x0000003b46367224 */ /* 0x040fe200078e02ff */
[----:B------:R-:W-:Y:S01]  /*7fd0*/  SHF.L.U32 R113, R83, 0x8, RZ ;  /* 0x0000000853717819 */ /* 0x000fe200000006ff */
[C---:B------:R-:W-:Y:S01]  /*7fe0*/  IMAD R20, R70.reuse, R25, RZ ;  /* 0x0000001946147224 */ /* 0x040fe200078e02ff */
[----:B------:R-:W-:Y:S01]  /*7ff0*/  SHF.R.S32.HI R83, RZ, 0x18, R84 ;  /* 0x00000018ff537819 */ /* 0x000fe20000011454 */
[----:B------:R-:W-:Y:S01]  /*8000*/  IMAD R59, R70, R64, RZ ;  /* 0x00000040463b7224 */ /* 0x000fe200078e02ff */
[----:B------:R-:W-:Y:S01]  /*8010*/  I2IP.S8.S32.SAT R64, R2, R0, R90 ;  /* 0x0000000002407239 */ /* 0x000fe2000000145a */
[----:B------:R-:W-:Y:S01]  /*8020*/  IMAD R14, R5, R72, R14 ;  /* 0x00000048050e7224 */ /* 0x000fe200078e020e */
[----:B------:R-:W-:Y:S01]  /*8030*/  SHF.R.S32.HI R0, RZ, 0x18, R126 ;  /* 0x00000018ff007819 */ /* 0x000fe2000001147e */
[C---:B------:R-:W-:Y:S01]  /*8040*/  IMAD R3, R70.reuse, R16, RZ ;  /* 0x0000001046037224 */ /* 0x040fe200078e02ff */
[----:B------:R-:W-:Y:S01]  /*8050*/  SHF.R.S32.HI R2, RZ, 0x18, R125 ;  /* 0x00000018ff027819 */ /* 0x000fe2000001147d */
[----:B------:R-:W-:Y:S01]  /*8060*/  IMAD R25, R70, R30, RZ ;  /* 0x0000001e46197224 */ /* 0x000fe200078e02ff */
[----:B------:R-:W-:Y:S01]  /*8070*/  SHF.L.U32 R110, R84, 0x8, RZ ;  /* 0x00000008546e7819 */ /* 0x000fe200000006ff */
[----:B------:R-:W-:Y:S01]  /*8080*/  IMAD.MOV.U32 R10, RZ, RZ, R127 ;  /* 0x000000ffff0a7224 */ /* 0x000fe200078e007f */
[----:B------:R-:W-:Y:S01]  /*8090*/  SHF.R.S32.HI R84, RZ, 0x18, R85 ;  /* 0x00000018ff547819 */ /* 0x000fe20000011455 */
[----:B------:R-:W-:Y:S01]  /*80a0*/  IMAD R30, R70, R35, RZ ;  /* 0x00000023461e7224 */ /* 0x000fe200078e02ff */
[----:B------:R-:W-:Y:S01]  /*80b0*/  SHF.R.S32.HI R85, RZ, 0x18, R86 ;  /* 0x00000018ff557819 */ /* 0x000fe20000011456 */
[----:B------:R-:W-:Y:S01]  /*80c0*/  IMAD R15, R77, R72, R15 ;  /* 0x000000484d0f7224 */ /* 0x000fe200078e020f */
[----:B------:R-:W-:Y:S01]  /*80d0*/  SHF.L.U32 R101, R86, 0x8, RZ ;  /* 0x0000000856657819 */ /* 0x000fe200000006ff */
[C---:B------:R-:W-:Y:S01]  /*80e0*/  IMAD R4, R70.reuse, R17, RZ ;  /* 0x0000001146047224 */ /* 0x040fe200078e02ff */
[----:B------:R-:W-:Y:S01]  /*80f0*/  SHF.R.S32.HI R86, RZ, 0x18, R87 ;  /* 0x00000018ff567819 */ /* 0x000fe20000011457 */
[C---:B------:R-:W-:Y:S01]  /*8100*/  IMAD R35, R70.reuse, R40, RZ ;  /* 0x0000002846237224 */ /* 0x040fe200078e02ff */
[----:B------:R-:W-:Y:S01]  /*8110*/  I2IP.S8.S32.SAT R14, R15, R14, RZ ;  /* 0x0000000e0f0e7239 */ /* 0x000fe200000014ff */
[C---:B------:R-:W-:Y:S01]  /*8120*/  IMAD R40, R70.reuse, R45, RZ ;  /* 0x0000002d46287224 */ /* 0x040fe200078e02ff */
[----:B------:R-:W-:Y:S01]  /*8130*/  SHF.L.U32 R98, R87, 0x8, RZ ;  /* 0x0000000857627819 */ /* 0x000fe200000006ff */
[----:B------:R-:W-:Y:S01]  /*8140*/  IMAD R5, R70, R18, RZ ;  /* 0x0000001246057224 */ /* 0x000fe200078e02ff */
[----:B------:R-:W-:Y:S01]  /*8150*/  SHF.L.U32 R102, R88, 0x8, RZ ;  /* 0x0000000858667819 */ /* 0x000fe200000006ff */
[----:B------:R-:W-:Y:S01]  /*8160*/  IMAD R45, R70, R50, RZ ;  /* 0x00000032462d7224 */ /* 0x000fe200078e02ff */
[----:B------:R-:W-:Y:S01]  /*8170*/  SHF.L.U32 R88, R91, 0x10, RZ ;  /* 0x000000105b587819 */ /* 0x000fe200000006ff */
[----:B------:R-:W-:Y:S01]  /*8180*/  IMAD R3, R10, R72, R3 ;  /* 0x000000480a037224 */ /* 0x000fe200078e0203 */
[----:B------:R-:W-:Y:S01]  /*8190*/  SHF.L.U32 R95, R89, 0x8, RZ ;  /* 0x00000008595f7819 */ /* 0x000fe200000006ff */
[C---:B------:R-:W-:Y:S01]  /*81a0*/  IMAD R50, R70.reuse, R55, RZ ;  /* 0x0000003746327224 */ /* 0x040fe200078e02ff */
[C---:B------:R-:W-:Y:S01]  /*81b0*/  PRMT R89, R91.reuse, 0x8880, RZ ;  /* 0x000088805b597816 */ /* 0x040fe200000000ff */
[----:B------:R-:W-:Y:S01]  /*81c0*/  IMAD R55, R70, R60, RZ ;  /* 0x0000003c46377224 */ /* 0x000fe200078e02ff */
[----:B------:R-:W-:Y:S01]  /*81d0*/  SHF.L.U32 R87, R91, 0x8, RZ ;  /* 0x000000085b577819 */ /* 0x000fe200000006ff */
[----:B------:R-:W-:Y:S01]  /*81e0*/  IMAD R4, R0, R72, R4 ;  /* 0x0000004800047224 */ /* 0x000fe200078e0204 */
[----:B------:R-:W-:Y:S01]  /*81f0*/  MOV R0, R124 ;  /* 0x0000007c00007202 */ /* 0x000fe20000000f00 */
[----:B------:R-:W-:Y:S01]  /*8200*/  IMAD R60, R70, R65, RZ ;  /* 0x00000041463c7224 */ /* 0x000fe200078e02ff */
[----:B------:R-:W-:Y:S01]  /*8210*/  I2IP.S8.S32.SAT R65, R9, R8, R11 ;  /* 0x0000000809417239 */ /* 0x000fe2000000140b */
[-C--:B------:R-:W-:Y:S01]  /*8220*/  IMAD R5, R2, R72.reuse, R5 ;  /* 0x0000004802057224 */ /* 0x080fe200078e0205 */
[----:B------:R-:W-:Y:S01]  /*8230*/  SHF.R.S32.HI R8, RZ, 0x18, R123 ;  /* 0x00000018ff087819 */ /* 0x000fe2000001147b */
[----:B------:R-:W-:Y:S01]  /*8240*/  IMAD R16, R70, R21, RZ ;  /* 0x0000001546107224 */ /* 0x000fe200078e02ff */
[----:B------:R-:W-:Y:S01]  /*8250*/  SHF.R.S32.HI R2, RZ, 0x18, R120 ;  /* 0x00000018ff027819 */ /* 0x000fe20000011478 */
[----:B------:R-:W-:Y:S01]  /*8260*/  IMAD R6, R78, R72, R6 ;  /* 0x000000484e067224 */ /* 0x000fe200078e0206 */
[----:B------:R-:W-:Y:S01]  /*8270*/  SHF.R.S32.HI R9, RZ, 0x18, R122 ;  /* 0x00000018ff097819 */ /* 0x000fe2000001147a */
[----:B------:R-:W-:Y:S01]  /*8280*/  IMAD R17, R70, R22, RZ ;  /* 0x0000001646117224 */ /* 0x000fe200078e02ff */
[----:B------:R-:W-:Y:S01]  /*8290*/  IADD3 R68, PT, PT, R68, 0x1, RZ ;  /* 0x0000000144447810 */ /* 0x000fe20007ffe0ff */
[-C--:B------:R-:W-:Y:S01]  /*82a0*/  IMAD R7, R0, R72.reuse, R7 ;  /* 0x0000004800077224 */ /* 0x080fe200078e0207 */
[----:B------:R-:W-:Y:S01]  /*82b0*/  I2IP.S8.S32.SAT R5, R6, R5, RZ ;  /* 0x0000000506057239 */ /* 0x000fe200000014ff */
[----:B------:R-:W-:Y:S01]  /*82c0*/  IMAD R18, R70, R23, RZ ;  /* 0x0000001746127224 */ /* 0x000fe200078e02ff */
[----:B------:R-:W-:Y:S01]  /*82d0*/  MOV R0, R121 ;  /* 0x0000007900007202 */ /* 0x000fe20000000f00 */
[-C--:B------:R-:W-:Y:S01]  /*82e0*/  IMAD R16, R8, R72.reuse, R16 ;  /* 0x0000004808107224 */ /* 0x080fe200078e0210 */
[----:B------:R-:W-:Y:S01]  /*82f0*/  SHF.R.S32.HI R8, RZ, 0x18, R119 ;  /* 0x00000018ff087819 */ /* 0x000fe20000011477 */
[-C--:B------:R-:W-:Y:S02]  /*8300*/  IMAD R17, R9, R72.reuse, R17 ;  /* 0x0000004809117224 */ /* 0x080fe400078e0211 */
[----:B------:R-:W-:Y:S02]  /*8310*/  IMAD R18, R79, R72, R18 ;  /* 0x000000484f127224 */ /* 0x000fe400078e0212 */
[----:B------:R-:W-:Y:S02]  /*8320*/  IMAD R21, R70, R26, RZ ;  /* 0x0000001a46157224 */ /* 0x000fe400078e02ff */
[----:B------:R-:W-:Y:S01]  /*8330*/  IMAD R19, R0, R72, R19 ;  /* 0x0000004800137224 */ /* 0x000fe200078e0213 */
[----:B------:R-:W-:Y:S01]  /*8340*/  I2IP.S8.S32.SAT R17, R18, R17, RZ ;  /* 0x0000001112117239 */ /* 0x000fe200000014ff */
[----:B------:R-:W-:Y:S01]  /*8350*/  IMAD R22, R70, R27, RZ ;  /* 0x0000001b46167224 */ /* 0x000fe200078e02ff */
[----:B------:R-:W-:Y:S01]  /*8360*/  MOV R0, R118 ;  /* 0x0000007600007202 */ /* 0x000fe20000000f00 */
[----:B------:R-:W-:Y:S01]  /*8370*/  IMAD R20, R2, R72, R20 ;  /* 0x0000004802147224 */ /* 0x000fe200078e0214 */
[----:B------:R-:W-:Y:S01]  /*8380*/  I2IP.S8.S32.SAT R16, R16, R7, R17 ;  /* 0x0000000710107239 */ /* 0x000fe20000001411 */
[----:B------:R-:W-:Y:S01]  /*8390*/  IMAD R23, R70, R28, RZ ;  /* 0x0000001c46177224 */ /* 0x000fe200078e02ff */
[----:B------:R-:W-:Y:S01]  /*83a0*/  SHF.R.S32.HI R2, RZ, 0x18, R117 ;  /* 0x00000018ff027819 */ /* 0x000fe20000011475 */
[----:B------:R-:W-:Y:S02]  /*83b0*/  IMAD R21, R8, R72, R21 ;  /* 0x0000004808157224 */ /* 0x000fe400078e0215 */
[----:B------:R-:W-:Y:S02]  /*83c0*/  IMAD R27, R70, R32, RZ ;  /* 0x00000020461b7224 */ /* 0x000fe400078e02ff */
[----:B------:R-:W-:Y:S02]  /*83d0*/  IMAD R22, R80, R72, R22 ;  /* 0x0000004850167224 */ /* 0x000fe400078e0216 */
[C---:B------:R-:W-:Y:S02]  /*83e0*/  IMAD R32, R70.reuse, R37, RZ ;  /* 0x0000002546207224 */ /* 0x040fe400078e02ff */
[----:B------:R-:W-:Y:S01]  /*83f0*/  IMAD R37, R70, R42, RZ ;  /* 0x0000002a46257224 */ /* 0x000fe200078e02ff */
[----:B------:R-:W-:Y:S01]  /*8400*/  I2IP.S8.S32.SAT R17, R22, R21, RZ ;  /* 0x0000001516117239 */ /* 0x000fe200000014ff */
[----:B------:R-:W-:Y:S01]  /*8410*/  IMAD R23, R0, R72, R23 ;  /* 0x0000004800177224 */ /* 0x000fe200078e0217 */
[----:B------:R-:W-:Y:S01]  /*8420*/  SHF.R.S32.HI R0, RZ, 0x18, R116 ;  /* 0x00000018ff007819 */ /* 0x000fe20000011474 */
[----:B------:R-:W-:Y:S01]  /*8430*/  IMAD R42, R70, R47, RZ ;  /* 0x0000002f462a7224 */ /* 0x000fe200078e02ff */
[----:B------:R-:W-:Y:S01]  /*8440*/  I2IP.S8.S32.SAT R17, R20, R19, R17 ;  /* 0x0000001314117239 */ /* 0x000fe20000001411 */
[C---:B------:R-:W-:Y:S02]  /*8450*/  IMAD R47, R70.reuse, R52, RZ ;  /* 0x00000034462f7224 */ /* 0x040fe400078e02ff */
[C---:B------:R-:W-:Y:S02]  /*8460*/  IMAD R52, R70.reuse, R57, RZ ;  /* 0x0000003946347224 */ /* 0x040fe400078e02ff */
[C---:B------:R-:W-:Y:S02]  /*8470*/  IMAD R26, R70.reuse, R31, RZ ;  /* 0x0000001f461a7224 */ /* 0x040fe400078e02ff */
[----:B------:R-:W-:Y:S02]  /*8480*/  IMAD R57, R70, R62, RZ ;  /* 0x0000003e46397224 */ /* 0x000fe400078e02ff */
[-C--:B------:R-:W-:Y:S01]  /*8490*/  IMAD R24, R2, R72.reuse, R24 ;  /* 0x0000004802187224 */ /* 0x080fe200078e0218 */
[----:B------:R-:W-:Y:S01]  /*84a0*/  MOV R2, R115 ;  /* 0x0000007300027202 */ /* 0x000fe20000000f00 */
[----:B------:R-:W-:Y:S01]  /*84b0*/  IMAD R62, R70, R67, RZ ;  /* 0x00000043463e7224 */ /* 0x000fe200078e02ff */
[----:B------:R-:W-:Y:S01]  /*84c0*/  I2IP.S8.S32.SAT R67, R4, R3, R5 ;  /* 0x0000000304437239 */ /* 0x000fe20000001405 */
[-C--:B------:R-:W-:Y:S01]  /*84d0*/  IMAD R25, R0, R72.reuse, R25 ;  /* 0x0000004800197224 */ /* 0x080fe200078e0219 */
[----:B------:R-:W-:Y:S01]  /*84e0*/  SHF.R.S32.HI R3, RZ, 0x18, R114 ;  /* 0x00000018ff037819 */ /* 0x000fe20000011472 */
[----:B------:R-:W-:Y:S01]  /*84f0*/  IMAD R28, R70, R33, RZ ;  /* 0x00000021461c7224 */ /* 0x000fe200078e02ff */
[----:B------:R-:W-:Y:S01]  /*8500*/  SHF.R.S32.HI R4, RZ, 0x18, R113 ;  /* 0x00000018ff047819 */ /* 0x000fe20000011471 */
[-C--:B------:R-:W-:Y:S02]  /*8510*/  IMAD R26, R81, R72.reuse, R26 ;  /* 0x00000048511a7224 */ /* 0x080fe400078e021a */
[-C--:B------:R-:W-:Y:S01]  /*8520*/  IMAD R27, R2, R72.reuse, R27 ;  /* 0x00000048021b7224 */ /* 0x080fe200078e021b */
[----:B------:R-:W-:Y:S01]  /*8530*/  SHF.R.S32.HI R2, RZ, 0x18, R111 ;  /* 0x00000018ff027819 */ /* 0x000fe2000001146f */
[----:B------:R-:W-:Y:S01]  /*8540*/  IMAD R28, R3, R72, R28 ;  /* 0x00000048031c7224 */ /* 0x000fe200078e021c */
[----:B------:R-:W-:Y:S01]  /*8550*/  I2IP.S8.S32.SAT R18, R26, R25, RZ ;  /* 0x000000191a127239 */ /* 0x000fe200000014ff */
[----:B------:R-:W-:Y:S01]  /*8560*/  IMAD R31, R70, R36, RZ ;  /* 0x00000024461f7224 */ /* 0x000fe200078e02ff */
[----:B------:R-:W-:Y:S01]  /*8570*/  SHF.R.S32.HI R3, RZ, 0x18, R108 ;  /* 0x00000018ff037819 */ /* 0x000fe2000001146c */
[-C--:B------:R-:W-:Y:S01]  /*8580*/  IMAD R29, R4, R72.reuse, R29 ;  /* 0x00000048041d7224 */ /* 0x080fe200078e021d */
[----:B------:R-:W-:Y:S01]  /*8590*/  I2IP.S8.S32.SAT R18, R24, R23, R18 ;  /* 0x0000001718127239 */ /* 0x000fe20000001412 */
[----:B------:R-:W-:Y:S01]  /*85a0*/  IMAD.MOV.U32 R0, RZ, RZ, R112 ;  /* 0x000000ffff007224 */ /* 0x000fe200078e0070 */
[----:B------:R-:W-:Y:S01]  /*85b0*/  SHF.R.S32.HI R4, RZ, 0x18, R107 ;  /* 0x00000018ff047819 */ /* 0x000fe2000001146b */
[-C--:B------:R-:W-:Y:S02]  /*85c0*/  IMAD R30, R82, R72.reuse, R30 ;  /* 0x00000048521e7224 */ /* 0x080fe400078e021e */
[----:B------:R-:W-:Y:S01]  /*85d0*/  IMAD R31, R0, R72, R31 ;  /* 0x00000048001f7224 */ /* 0x000fe200078e021f */
[----:B------:R-:W-:Y:S01]  /*85e0*/  SHF.R.S32.HI R0, RZ, 0x18, R110 ;  /* 0x00000018ff007819 */ /* 0x000fe2000001146e */
[----:B------:R-:W-:Y:S01]  /*85f0*/  IMAD R33, R70, R38, RZ ;  /* 0x0000002646217224 */ /* 0x000fe200078e02ff */
[----:B------:R-:W-:Y:S01]  /*8600*/  I2IP.S8.S32.SAT R19, R30, R29, RZ ;  /* 0x0000001d1e137239 */ /* 0x000fe200000014ff */
[-C--:B------:R-:W-:Y:S01]  /*8610*/  IMAD R32, R2, R72.reuse, R32 ;  /* 0x0000004802207224 */ /* 0x080fe200078e0220 */
[----:B------:R-:W-:Y:S01]  /*8620*/  MOV R2, R109 ;  /* 0x0000006d00027202 */ /* 0x000fe20000000f00 */
[----:B------:R-:W-:Y:S01]  /*8630*/  IMAD R33, R0, R72, R33 ;  /* 0x0000004800217224 */ /* 0x000fe200078e0221 */
[----:B------:R-:W-:Y:S01]  /*8640*/  I2IP.S8.S32.SAT R19, R28, R27, R19 ;  /* 0x0000001b1c137239 */ /* 0x000fe20000001413 */
[----:B------:R-:W-:Y:S01]  /*8650*/  IMAD R36, R70, R41, RZ ;  /* 0x0000002946247224 */ /* 0x000fe200078e02ff */
[----:B------:R-:W-:Y:S01]  /*8660*/  MOV R0, R106 ;  /* 0x0000006a00007202 */ /* 0x000fe20000000f00 */
[-C--:B------:R-:W-:Y:S02]  /*8670*/  IMAD R34, R83, R72.reuse, R34 ;  /* 0x0000004853227224 */ /* 0x080fe400078e0222 */
[-C--:B------:R-:W-:Y:S01]  /*8680*/  IMAD R35, R2, R72.reuse, R35 ;  /* 0x0000004802237224 */ /* 0x080fe200078e0223 */
[----:B------:R-:W-:Y:S01]  /*8690*/  SHF.R.S32.HI R2, RZ, 0x18, R104 ;  /* 0x00000018ff027819 */ /* 0x000fe20000011468 */
[----:B------:R-:W-:Y:S01]  /*86a0*/  IMAD R38, R70, R43, RZ ;  /* 0x0000002b46267224 */ /* 0x000fe200078e02ff */
[----:B------:R-:W-:Y:S01]  /*86b0*/  I2IP.S8.S32.SAT R33, R34, R33, RZ ;  /* 0x0000002122217239 */ /* 0x000fe200000014ff */
[-C--:B------:R-:W-:Y:S01]  /*86c0*/  IMAD R36, R3, R72.reuse, R36 ;  /* 0x0000004803247224 */ /* 0x080fe200078e0224 */
[----:B------:R-:W-:Y:S01]  /*86d0*/  SHF.R.S32.HI R3, RZ, 0x18, R99 ;  /* 0x00000018ff037819 */ /* 0x000fe20000011463 */
[-C--:B------:R-:W-:Y:S01]  /*86e0*/  IMAD R37, R4, R72.reuse, R37 ;  /* 0x0000004804257224 */ /* 0x080fe200078e0225 */
[----:B------:R-:W-:Y:S01]  /*86f0*/  I2IP.S8.S32.SAT R32, R32, R31, R33 ;  /* 0x0000001f20207239 */ /* 0x000fe20000001421 */
[-C--:B------:R-:W-:Y:S01]  /*8700*/  IMAD R38, R84, R72.reuse, R38 ;  /* 0x0000004854267224 */ /* 0x080fe200078e0226 */
[----:B------:R-:W-:Y:S01]  /*8710*/  SHF.R.S32.HI R4, RZ, 0x18, R98 ;  /* 0x00000018ff047819 */ /* 0x000fe20000011462 */
[----:B------:R-:W-:Y:S01]  /*8720*/  IMAD R39, R0, R72, R39 ;  /* 0x0000004800277224 */ /* 0x000fe200078e0227 */
[----:B------:R-:W-:Y:S01]  /*8730*/  SHF.R.S32.HI R0, RZ, 0x18, R101 ;  /* 0x00000018ff007819 */ /* 0x000fe20000011465 */
[----:B------:R-:W-:Y:S01]  /*8740*/  IMAD R41, R70, R46, RZ ;  /* 0x0000002e46297224 */ /* 0x000fe200078e02ff */
[----:B------:R-:W-:Y:S01]  /*8750*/  I2IP.S8.S32.SAT R37, R38, R37, RZ ;  /* 0x0000002526257239 */ /* 0x000fe200000014ff */
[----:B------:R-:W-:Y:S01]  /*8760*/  IMAD R40, R2, R72, R40 ;  /* 0x0000004802287224 */ /* 0x000fe200078e0228 */
[----:B------:R-:W-:Y:S01]  /*8770*/  MOV R2, R100 ;  /* 0x0000006400027202 */ /* 0x000fe20000000f00 */
[----:B------:R-:W-:Y:S01]  /*8780*/  IMAD R43, R70, R48, RZ ;  /* 0x00000030462b7224 */ /* 0x000fe200078e02ff */
[----:B------:R-:W-:Y:S01]  /*8790*/  I2IP.S8.S32.SAT R33, R36, R35, R37 ;  /* 0x0000002324217239 */ /* 0x000fe20000001425 */
[-C--:B------:R-:W-:Y:S01]  /*87a0*/  IMAD R41, R0, R72.reuse, R41 ;  /* 0x0000004800297224 */ /* 0x080fe200078e0229 */
        /* <DEDUP_REMOVED lines=10> */
[----:B------:R-:W-:Y:S01]  /*8850*/  IMAD R48, R70, R53, RZ ;  /* 0x0000003546307224 */ /* 0x000fe200078e02ff */
[----:B------:R-:W-:Y:S01]  /*8860*/  SHF.R.S32.HI R4, RZ, 0x18, R87 ;  /* 0x00000018ff047819 */ /* 0x000fe20000011457 */
[-C--:B------:R-:W-:Y:S02]  /*8870*/  IMAD R46, R86, R72.reuse, R46 ;  /* 0x00000048562e7224 */ /* 0x080fe400078e022e */
[-C--:B------:R-:W-:Y:S02]  /*8880*/  IMAD R47, R0, R72.reuse, R47 ;  /* 0x00000048002f7224 */ /* 0x080fe400078e022f */
[----:B------:R-:W-:Y:S01]  /*8890*/  IMAD R48, R2, R72, R48 ;  /* 0x0000004802307224 */ /* 0x000fe200078e0230 */
[----:B------:R-:W-:Y:S01]  /*88a0*/  SHF.R.S32.HI R2, RZ, 0x18, R96 ;  /* 0x00000018ff027819 */ /* 0x000fe20000011460 */
[----:B------:R-:W-:Y:S01]  /*88b0*/  IMAD R51, R70, R56, RZ ;  /* 0x0000003846337224 */ /* 0x000fe200078e02ff */
[----:B------:R-:W-:Y:S01]  /*88c0*/  I2IP.S8.S32.SAT R35, R46, R45, RZ ;  /* 0x0000002d2e237239 */ /* 0x000fe200000014ff */
[-C--:B------:R-:W-:Y:S01]  /*88d0*/  IMAD R49, R3, R72.reuse, R49 ;  /* 0x0000004803317224 */ /* 0x080fe200078e0231 */
[----:B------:R-:W-:Y:S01]  /*88e0*/  SHF.R.S32.HI R3, RZ, 0x18, R95 ;  /* 0x00000018ff037819 */ /* 0x000fe2000001145f */
[----:B------:R-:W-:Y:S01]  /*88f0*/  IMAD.MOV.U32 R0, RZ, RZ, R97 ;  /* 0x000000ffff007224 */ /* 0x000fe200078e0061 */
[----:B------:R-:W-:Y:S01]  /*8900*/  I2IP.S8.S32.SAT R35, R44, R43, R35 ;  /* 0x0000002b2c237239 */ /* 0x000fe20000001423 */
[-C--:B------:R-:W-:Y:S02]  /*8910*/  IMAD R50, R71, R72.reuse, R50 ;  /* 0x0000004847327224 */ /* 0x080fe400078e0232 */
[----:B------:R-:W-:Y:S01]  /*8920*/  IMAD R51, R0, R72, R51 ;  /* 0x0000004800337224 */ /* 0x000fe200078e0233 */
[----:B------:R-:W-:Y:S01]  /*8930*/  MOV R0, R94 ;  /* 0x0000005e00007202 */ /* 0x000fe20000000f00 */
[----:B------:R-:W-:Y:S01]  /*8940*/  IMAD R53, R70, R58, RZ ;  /* 0x0000003a46357224 */ /* 0x000fe200078e02ff */
[----:B------:R-:W-:Y:S01]  /*8950*/  I2IP.S8.S32.SAT R49, R50, R49, RZ ;  /* 0x0000003132317239 */ /* 0x000fe200000014ff */
[-C--:B------:R-:W-:Y:S01]  /*8960*/  IMAD R52, R2, R72.reuse, R52 ;  /* 0x0000004802347224 */ /* 0x080fe200078e0234 */
[----:B------:R-:W-:Y:S01]  /*8970*/  SHF.R.S32.HI R2, RZ, 0x18, R93 ;  /* 0x00000018ff027819 */ /* 0x000fe2000001145d */
[-C--:B------:R-:W-:Y:S01]  /*8980*/  IMAD R53, R3, R72.reuse, R53 ;  /* 0x0000004803357224 */ /* 0x080fe200078e0235 */
[----:B------:R-:W-:Y:S01]  /*8990*/  SHF.R.S32.HI R3, RZ, 0x18, R88 ;  /* 0x00000018ff037819 */ /* 0x000fe20000011458 */
[----:B------:R-:W-:Y:S01]  /*89a0*/  IMAD R54, R73, R72, R54 ;  /* 0x0000004849367224 */ /* 0x000fe200078e0236 */
[----:B------:R-:W-:Y:S01]  /*89b0*/  I2IP.S8.S32.SAT R48, R48, R47, R49 ;  /* 0x0000002f30307239 */ /* 0x000fe20000001431 */
[C---:B------:R-:W-:Y:S02]  /*89c0*/  IMAD R56, R70.reuse, R61, RZ ;  /* 0x0000003d46387224 */ /* 0x040fe400078e02ff */
[----:B------:R-:W-:Y:S01]  /*89d0*/  IMAD R61, R70, R66, RZ ;  /* 0x00000042463d7224 */ /* 0x000fe200078e02ff */
[----:B------:R-:W-:Y:S01]  /*89e0*/  I2IP.S8.S32.SAT R66, R13, R12, R14 ;  /* 0x0000000c0d427239 */ /* 0x000fe2000000140e */
[-C--:B------:R-:W-:Y:S01]  /*89f0*/  IMAD R55, R0, R72.reuse, R55 ;  /* 0x0000004800377224 */ /* 0x080fe200078e0237 */
[----:B------:R-:W-:Y:S01]  /*8a00*/  SHF.R.S32.HI R0, RZ, 0x18, R92 ;  /* 0x00000018ff007819 */ /* 0x000fe2000001145c */
[-C--:B------:R-:W-:Y:S01]  /*8a10*/  IMAD R56, R2, R72.reuse, R56 ;  /* 0x0000004802387224 */ /* 0x080fe200078e0238 */
[----:B------:R-:W-:Y:S01]  /*8a20*/  MOV R2, R89 ;  /* 0x0000005900027202 */ /* 0x000fe20000000f00 */
[----:B------:R1:W-:Y:S01]  /*8a30*/  STS.128 [R146+UR57+0x2400], R64 ;  /* 0x0024004092007988 */ /* 0x0003e20008000c39 */
[----:B------:R-:W-:Y:S01]  /*8a40*/  IMAD R58, R70, R63, RZ ;  /* 0x0000003f463a7224 */ /* 0x000fe200078e02ff */
[----:B------:R-:W-:Y:S01]  /*8a50*/  I2IP.S8.S32.SAT R49, R54, R53, RZ ;  /* 0x0000003536317239 */ /* 0x000fe200000014ff */
[-C--:B------:R-:W-:Y:S02]  /*8a60*/  IMAD R57, R0, R72.reuse, R57 ;  /* 0x0000004800397224 */ /* 0x080fe400078e0239 */
[-C--:B------:R-:W-:Y:S01]  /*8a70*/  IMAD R58, R74, R72.reuse, R58 ;  /* 0x000000484a3a7224 */ /* 0x080fe200078e023a */
[----:B------:R-:W-:Y:S01]  /*8a80*/  I2IP.S8.S32.SAT R49, R52, R51, R49 ;  /* 0x0000003334317239 */ /* 0x000fe20000001431 */
[-C--:B------:R-:W-:Y:S01]  /*8a90*/  IMAD R59, R2, R72.reuse, R59 ;  /* 0x00000048023b7224 */ /* 0x080fe200078e023b */
[----:B------:R1:W-:Y:S01]  /*8aa0*/  STS.128 [R145+0x2400], R16 ;  /* 0x0024001091007388 */ /* 0x0003e20000000c00 */
[-C--:B------:R-:W-:Y:S01]  /*8ab0*/  IMAD R60, R3, R72.reuse, R60 ;  /* 0x00000048033c7224 */ /* 0x080fe200078e023c */
[----:B------:R-:W-:Y:S01]  /*8ac0*/  I2IP.S8.S32.SAT R50, R58, R57, RZ ;  /* 0x000000393a327239 */ /* 0x000fe200000014ff */
[-C--:B------:R-:W-:Y:S02]  /*8ad0*/  IMAD R61, R4, R72.reuse, R61 ;  /* 0x00000048043d7224 */ /* 0x080fe400078e023d */
[----:B------:R-:W-:Y:S01]  /*8ae0*/  IMAD R62, R75, R72, R62 ;  /* 0x000000484b3e7224 */ /* 0x000fe200078e023e */
[----:B------:R-:W-:Y:S02]  /*8af0*/  I2IP.S8.S32.SAT R50, R56, R55, R50 ;  /* 0x0000003738327239 */ /* 0x000fe40000001432 */
[----:B------:R1:W-:Y:S02]  /*8b00*/  STS.128 [R144+0x2400], R32 ;  /* 0x0024002090007388 */ /* 0x0003e40000000c00 */
[----:B------:R-:W-:Y:S04]  /*8b10*/  I2IP.S8.S32.SAT R61, R62, R61, RZ ;  /* 0x0000003d3e3d7239 */ /* 0x000fe800000014ff */
[----:B------:R-:W-:Y:S05]  /*8b20*/  I2IP.S8.S32.SAT R51, R60, R59, R61 ;  /* 0x0000003b3c337239 */ /* 0x000fea000000143d */
[----:B------:R1:W-:Y:S01]  /*8b30*/  STS.128 [R143+0x2400], R48 ;  /* 0x002400308f007388 */ /* 0x0003e20000000c00 */
[----:B------:R-:W-:Y:S01]  /*8b40*/  @!PT LDS RZ, [RZ] ;  /* 0x00000000fffff984 */ /* 0x000fe20000000800 */
[----:B------:R-:W-:Y:S01]  /*8b50*/  @!PT LDS RZ, [RZ] ;  /* 0x00000000fffff984 */ /* 0x000fe20000000800 */
[----:B------:R-:W-:Y:S01]  /*8b60*/  @!PT LDS RZ, [RZ] ;  /* 0x00000000fffff984 */ /* 0x000fe20000000800 */
[----:B------:R-:W-:Y:S01]  /*8b70*/  @!PT LDS RZ, [RZ] ;  /* 0x00000000fffff984 */ /* 0x000fe20000000800 */
[----:B------:R3:W-:Y:S07]  /*8b80*/  MEMBAR.ALL.CTA ;  /* 0x0000000000007992 */ /* 0x0007ee0000008000 */
[----:B---3--:R-:W3:Y:S02]  /*8b90*/  FENCE.VIEW.ASYNC.S ;  /* 0x00000000000073c6 */ /* 0x008ee40000000000 */
[----:B---3--:R-:W-:Y:S06]  /*8ba0*/  BAR.SYNC.DEFER_BLOCKING 0x1, 0x80 ;  /* 0x0042000000007b1d */ /* 0x008fec0000010000 */
[----:B------:R-:W-:Y:S05]  /*8bb0*/  @P0 BRA `(.L_x_149) ;  /* 0x0000000000300947 */ /* 0x000fea0003800000 */
[----:B------:R-:W-:Y:S02]  /*8bc0*/  UIADD3 UR10, UPT, UPT, UR57, 0x2400, URZ ;  /* 0x00002400390a7890 */ /* 0x000fe4000fffe0ff */
[----:B------:R-:W-:Y:S02]  /*8bd0*/  UIADD3 UR8, UP0, UPT, UR62, 0x680, URZ ;  /* 0x000006803e087890 */ /* 0x000fe4000ff1e0ff */
[----:B------:R-:W-:Y:S02]  /*8be0*/  USHF.L.U32 UR5, UR51, 0x6, URZ ;  /* 0x0000000633057899 */ /* 0x000fe400080006ff */
[----:B------:R-:W-:Y:S01]  /*8bf0*/  MOV R154, UR10 ;  /* 0x0000000a009a7c02 */ /* 0x000fe20008000f00 */
[----:B------:R-:W-:Y:S02]  /*8c00*/  USHF.L.U32 UR6, UR50, 0x7, URZ ;  /* 0x0000000732067899 */ /* 0x000fe400080006ff */
[----:B------:R-:W-:Y:S01]  /*8c10*/  UIADD3.X UR9, UPT, UPT, URZ, UR63, URZ, UP0, !UPT ;  /* 0x0000003fff097290 */ /* 0x000fe200087fe4ff */
[----:B------:R-:W-:Y:S01]  /*8c20*/  R2UR UR4, R154 ;  /* 0x000000009a0472ca */ /* 0x000fe200000e0000 */
[----:B------:R-:W-:Y:S11]  /*8c30*/  UMOV UR7, UR36 ;  /* 0x0000002400077c82 */ /* 0x000ff60008000000 */
[----:B------:R-:W-:Y:S01]  /*8c40*/  @!UPT UIADD3 URZ, UPT, UPT, URZ, URZ, URZ ;  /* 0x000000fffffff290 */ /* 0x000fe2000fffe0ff */
[----:B------:R3:W-:Y:S01]  /*8c50*/  UTMASTG.3D [UR4], [UR8] ;  /* 0x00000004080073b5 */ /* 0x0007e20008010000 */
[----:B------:R0:W-:Y:S01]  /*8c60*/  UTMACMDFLUSH ;  /* 0x00000000000079b7 */ /* 0x0001e20000000000 */
[----:B---3--:R-:W-:Y:S04]  /*8c70*/  DEPBAR.LE SB0, 0x0 ;  /* 0x000080000000791a */ /* 0x008fe80000000000 */
.L_x_149:
[----:B------:R-:W-:Y:S05]  /*8c80*/  BSYNC.RECONVERGENT B0 ;  /* 0x0000000000007941 */ /* 0x000fea0003800200 */
.L_x_148:
[----:B------:R-:W-:Y:S01]  /*8c90*/  BAR.SYNC.DEFER_BLOCKING 0x1, 0x80 ;  /* 0x0042000000007b1d */ /* 0x000fe20000010000 */
[----:B------:R-:W-:Y:S01]  /*8ca0*/  ISETP.NE.AND P0, PT, R150, 0x2, PT ;  /* 0x000000029600780c */ /* 0x000fe20003f05270 */
[----:B------:R-:W-:Y:S01]  /*8cb0*/  UISETP.NE.AND UP0, UPT, UR61, URZ, UPT ;  /* 0x000000ff3d00728c */ /* 0x000fe2000bf05270 */
[----:B------:R-:W-:Y:S01]  /*8cc0*/  ISETP.NE.AND P1, PT, R68, 0x4, PT ;  /* 0x000000044400780c */ /* 0x000fe20003f25270 */
[----:B------:R-:W-:Y:S01]  /*8cd0*/  UIADD3 UR51, UPT, UPT, UR42, UR48, URZ ;  /* 0x000000302a337290 */ /* 0x000fe2000fffe0ff */
[----:B------:R-:W-:Y:S01]  /*8ce0*/  SEL R2, RZ, 0x1, P0 ;  /* 0x00000001ff027807 */ /* 0x000fe20000000000 */
[----:B------:R-:W-:Y:S01]  /*8cf0*/  UIADD3 UR50, UPT, UPT, UR43, UR49, URZ ;  /* 0x000000312b327290 */ /* 0x000fe2000fffe0ff */
[----:B------:R-:W-:Y:S02]  /*8d00*/  SEL R0, RZ, 0x1, P1 ;  /* 0x00000001ff007807 */ /* 0x000fe40000800000 */
[----:B------:R-:W-:Y:S02]  /*8d10*/  LOP3.LUT R152, R152, R2, RZ, 0x3c, !PT ;  /* 0x0000000298987212 */ /* 0x000fe400078e3cff */
[----:B------:R-:W-:Y:S02]  /*8d20*/  LOP3.LUT R153, R153, R0, RZ, 0x3c, !PT ;  /* 0x0000000099997212 */ /* 0x000fe400078e3cff */
[----:B------:R-:W-:Y:S02]  /*8d30*/  SEL R150, R150, RZ, P0 ;  /* 0x000000ff96967207 */ /* 0x000fe40000000000 */
[----:B------:R-:W-:Y:S01]  /*8d40*/  SEL R68, R68, RZ, P1 ;  /* 0x000000ff44447207 */ /* 0x000fe20000800000 */
[----:B------:R-:W-:Y:S01]  /*8d50*/  UMOV UR36, UR60 ;  /* 0x0000003c00247c82 */ /* 0x000fe20008000000 */
[----:B------:R-:W-:Y:S05]  /*8d60*/  BRA.U UP0, `(.L_x_150) ;  /* 0xffffffdd000c7547 */ /* 0x000fea000b83ffff */
[----:B------:R-:W-:Y:S05]  /*8d70*/  EXIT ;  /* 0x000000000000794d */ /* 0x000fea0003800000 */
.L_x_25:
[----:B---3--:R3:W4:Y:S02]  /*8d80*/  SYNCS.PHASECHK.TRANS64.TRYWAIT P0, [R0+URZ+0x320], R2 ;  /* 0x00032002000075a7 */ /* 0x00872400080011ff */
[----:B----4-:R-:W-:Y:S05]  /*8d90*/  @!P0 NANOSLEEP.SYNCS 0x989680 ;  /* 0x009896800000895d */ /* 0x010fea0003900000 */
[----:B------:R-:W4:Y:S02]  /*8da0*/  @!P0 SYNCS.PHASECHK.TRANS64 P0, [R0+URZ+0x320], R2 ;  /* 0x00032002000085a7 */ /* 0x000f2400080010ff */
[----:B----4-:R-:W-:Y:S05]  /*8db0*/  @!P0 BRA `(.L_x_25) ;  /* 0xfffffffc00f08947 */ /* 0x010fea000383ffff */
[----:B------:R-:W-:Y:S05]  /*8dc0*/  BRA `(.L_x_151) ;  /* 0xffffff9000287947 */ /* 0x000fea000383ffff */
.L_x_28:
[----:B--2---:R-:W-:-:S07]  /*8dd0*/  MOV R0, UR33 ;  /* 0x0000002100007c02 */ /* 0x004fce0008000f00 */
.L_x_152:
[----:B--2---:R2:W3:Y:S02]  /*8de0*/  SYNCS.PHASECHK.TRANS64.TRYWAIT P0, [R0+URZ+0x148], R3 ;  /* 0x00014803000075a7 */ /* 0x0044e400080011ff */
[----:B---3--:R-:W-:Y:S05]  /*8df0*/  @!P0 NANOSLEEP.SYNCS 0x989680 ;  /* 0x009896800000895d */ /* 0x008fea0003900000 */
[----:B------:R-:W3:Y:S02]  /*8e00*/  @!P0 SYNCS.PHASECHK.TRANS64 P0, [R0+URZ+0x148], R3 ;  /* 0x00014803000085a7 */ /* 0x000ee400080010ff */
[----:B---3--:R-:W-:Y:S05]  /*8e10*/  @!P0 BRA `(.L_x_152) ;  /* 0xfffffffc00f08947 */ /* 0x008fea000383ffff */
[----:B------:R-:W-:Y:S05]  /*8e20*/  BRA `(.L_x_27) ;  /* 0xffffff9000807947 */ /* 0x000fea000383ffff */
.L_x_35:
[----:B-1----:R-:W-:-:S07]  /*8e30*/  MOV R0, UR17 ;  /* 0x0000001100007c02 */ /* 0x002fce0008000f00 */
.L_x_153:
[----:B-1----:R1:W2:Y:S02]  /*8e40*/  SYNCS.PHASECHK.TRANS64.TRYWAIT P0, [R0+URZ+0x148], R3 ;  /* 0x00014803000075a7 */ /* 0x0022a400080011ff */
[----:B--2---:R-:W-:Y:S05]  /*8e50*/  @!P0 NANOSLEEP.SYNCS 0x989680 ;  /* 0x009896800000895d */ /* 0x004fea0003900000 */
[----:B------:R-:W2:Y:S02]  /*8e60*/  @!P0 SYNCS.PHASECHK.TRANS64 P0, [R0+URZ+0x148], R3 ;  /* 0x00014803000085a7 */ /* 0x000ea400080010ff */
[----:B--2---:R-:W-:Y:S05]  /*8e70*/  @!P0 BRA `(.L_x_153) ;  /* 0xfffffffc00f08947 */ /* 0x004fea000383ffff */
[----:B------:R-:W-:Y:S05]  /*8e80*/  BRA `(.L_x_34) ;  /* 0xffffff9400407947 */ /* 0x000fea000383ffff */
.L_x_40:
[----:B-1----:R1:W2:Y:S02]  /*8e90*/  SYNCS.PHASECHK.TRANS64.TRYWAIT P0, [R3+URZ+0x2b0], R0 ;  /* 0x0002b000030075a7 */ /* 0x0022a400080011ff */
[----:B--2---:R-:W-:Y:S05]  /*8ea0*/  @!P0 NANOSLEEP.SYNCS 0x989680 ;  /* 0x009896800000895d */ /* 0x004fea0003900000 */
[----:B------:R-:W2:Y:S02]  /*8eb0*/  @!P0 SYNCS.PHASECHK.TRANS64 P0, [R3+URZ+0x2b0], R0 ;  /* 0x0002b000030085a7 */ /* 0x000ea400080010ff */
[----:B--2---:R-:W-:Y:S05]  /*8ec0*/  @!P0 BRA `(.L_x_40) ;  /* 0xfffffffc00f08947 */ /* 0x004fea000383ffff */
[----:B------:R-:W-:Y:S05]  /*8ed0*/  BRA `(.L_x_154) ;  /* 0xffffff9400e87947 */ /* 0x000fea000383ffff */
.L_x_44:
[----:B------:R-:W-:-:S07]  /*8ee0*/  MOV R0, UR4 ;  /* 0x0000000400007c02 */ /* 0x000fce0008000f00 */
.L_x_155:
[----:B-1----:R1:W2:Y:S02]  /*8ef0*/  SYNCS.PHASECHK.TRANS64.TRYWAIT P0, [R0+URZ], R2 ;  /* 0x00000002000075a7 */ /* 0x0022a400080011ff */
[----:B--2---:R-:W-:Y:S05]  /*8f00*/  @!P0 NANOSLEEP.SYNCS 0x989680 ;  /* 0x009896800000895d */ /* 0x004fea0003900000 */
[----:B------:R-:W2:Y:S02]  /*8f10*/  @!P0 SYNCS.PHASECHK.TRANS64 P0, [R0+URZ], R2 ;  /* 0x00000002000085a7 */ /* 0x000ea400080010ff */
[----:B--2---:R-:W-:Y:S05]  /*8f20*/  @!P0 BRA `(.L_x_155) ;  /* 0xfffffffc00f08947 */ /* 0x004fea000383ffff */
[----:B------:R-:W-:Y:S05]  /*8f30*/  BRA `(.L_x_156) ;  /* 0xffffff9c006c7947 */ /* 0x000fea000383ffff */
.L_x_45:
[----:B------:R-:W-:-:S07]  /*8f40*/  MOV R0, UR4 ;  /* 0x0000000400007c02 */ /* 0x000fce0008000f00 */
.L_x_157:
[----:B-1----:R1:W2:Y:S02]  /*8f50*/  SYNCS.PHASECHK.TRANS64.TRYWAIT P0, [R0+URZ], R3 ;  /* 0x00000003000075a7 */ /* 0x0022a400080011ff */
[----:B--2---:R-:W-:Y:S05]  /*8f60*/  @!P0 NANOSLEEP.SYNCS 0x989680 ;  /* 0x009896800000895d */ /* 0x004fea0003900000 */
[----:B------:R-:W2:Y:S02]  /*8f70*/  @!P0 SYNCS.PHASECHK.TRANS64 P0, [R0+URZ], R3 ;  /* 0x00000003000085a7 */ /* 0x000ea400080010ff */
[----:B--2---:R-:W-:Y:S05]  /*8f80*/  @!P0 BRA `(.L_x_157) ;  /* 0xfffffffc00f08947 */ /* 0x004fea000383ffff */
[----:B------:R-:W-:Y:S05]  /*8f90*/  BRA `(.L_x_158) ;  /* 0xffffff9c00787947 */ /* 0x000fea000383ffff */
.L_x_46:
[----:B------:R-:W-:-:S07]  /*8fa0*/  MOV R0, UR4 ;  /* 0x0000000400007c02 */ /* 0x000fce0008000f00 */
.L_x_159:
[----:B-1----:R1:W2:Y:S02]  /*8fb0*/  SYNCS.PHASECHK.TRANS64.TRYWAIT P0, [R0+URZ], R3 ;  /* 0x00000003000075a7 */ /* 0x0022a400080011ff */
[----:B--2---:R-:W-:Y:S05]  /*8fc0*/  @!P0 NANOSLEEP.SYNCS 0x989680 ;  /* 0x009896800000895d */ /* 0x004fea0003900000 */
[----:B------:R-:W2:Y:S02]  /*8fd0*/  @!P0 SYNCS.PHASECHK.TRANS64 P0, [R0+URZ], R3 ;  /* 0x00000003000085a7 */ /* 0x000ea400080010ff */
[----:B--2---:R-:W-:Y:S05]  /*8fe0*/  @!P0 BRA `(.L_x_159) ;  /* 0xfffffffc00f08947 */ /* 0x004fea000383ffff */
[----:B------:R-:W-:Y:S05]  /*8ff0*/  BRA `(.L_x_160) ;  /* 0xffffff9c00847947 */ /* 0x000fea000383ffff */
.L_x_47:
[----:B------:R-:W-:-:S07]  /*9000*/  MOV R0, UR4 ;  /* 0x0000000400007c02 */ /* 0x000fce0008000f00 */
.L_x_161:
[----:B-1----:R1:W2:Y:S02]  /*9010*/  SYNCS.PHASECHK.TRANS64.TRYWAIT P0, [R0+URZ], R3 ;  /* 0x00000003000075a7 */ /* 0x0022a400080011ff */
[----:B--2---:R-:W-:Y:S05]  /*9020*/  @!P0 NANOSLEEP.SYNCS 0x989680 ;  /* 0x009896800000895d */ /* 0x004fea0003900000 */
[----:B------:R-:W2:Y:S02]  /*9030*/  @!P0 SYNCS.PHASECHK.TRANS64 P0, [R0+URZ], R3 ;  /* 0x00000003000085a7 */ /* 0x000ea400080010ff */
[----:B--2---:R-:W-:Y:S05]  /*9040*/  @!P0 BRA `(.L_x_161) ;  /* 0xfffffffc00f08947 */ /* 0x004fea000383ffff */
[----:B------:R-:W-:Y:S05]  /*9050*/  BRA `(.L_x_162) ;  /* 0xffffff9c00907947 */ /* 0x000fea000383ffff */
.L_x_48:
[----:B------:R-:W-:-:S07]  /*9060*/  MOV R0, UR4 ;  /* 0x0000000400007c02 */ /* 0x000fce0008000f00 */
.L_x_163:
[----:B-1----:R1:W2:Y:S02]  /*9070*/  SYNCS.PHASECHK.TRANS64.TRYWAIT P0, [R0+URZ], R3 ;  /* 0x00000003000075a7 */ /* 0x0022a400080011ff */
[----:B--2---:R-:W-:Y:S05]  /*9080*/  @!P0 NANOSLEEP.SYNCS 0x989680 ;  /* 0x009896800000895d */ /* 0x004fea0003900000 */
[----:B------:R-:W2:Y:S02]  /*9090*/  @!P0 SYNCS.PHASECHK.TRANS64 P0, [R0+URZ], R3 ;  /* 0x00000003000085a7 */ /* 0x000ea400080010ff */
[----:B--2---:R-:W-:Y:S05]  /*90a0*/  @!P0 BRA `(.L_x_163) ;  /* 0xfffffffc00f08947 */ /* 0x004fea000383ffff */
[----:B------:R-:W-:Y:S05]  /*90b0*/  BRA `(.L_x_164) ;  /* 0xffffff9c009c7947 */ /* 0x000fea000383ffff */
.L_x_49:
[----:B------:R-:W-:-:S07]  /*90c0*/  MOV R0, UR4 ;  /* 0x0000000400007c02 */ /* 0x000fce0008000f00 */
.L_x_165:
[----:B-1----:R1:W2:Y:S02]  /*90d0*/  SYNCS.PHASECHK.TRANS64.TRYWAIT P0, [R0+URZ], R3 ;  /* 0x00000003000075a7 */ /* 0x0022a400080011ff */
[----:B--2---:R-:W-:Y:S05]  /*90e0*/  @!P0 NANOSLEEP.SYNCS 0x989680 ;  /* 0x009896800000895d */ /* 0x004fea0003900000 */
[----:B------:R-:W2:Y:S02]  /*90f0*/  @!P0 SYNCS.PHASECHK.TRANS64 P0, [R0+URZ], R3 ;  /* 0x00000003000085a7 */ /* 0x000ea400080010ff */
[----:B--2---:R-:W-:Y:S05]  /*9100*/  @!P0 BRA `(.L_x_165) ;  /* 0xfffffffc00f08947 */ /* 0x004fea000383ffff */
[----:B------:R-:W-:Y:S05]  /*9110*/  BRA `(.L_x_166) ;  /* 0xffffff9c00a87947 */ /* 0x000fea000383ffff */
.L_x_50:
[----:B------:R-:W-:-:S07]  /*9120*/  MOV R0, UR4 ;  /* 0x0000000400007c02 */ /* 0x000fce0008000f00 */
.L_x_167:
[----:B-1----:R1:W2:Y:S02]  /*9130*/  SYNCS.PHASECHK.TRANS64.TRYWAIT P0, [R0+URZ], R3 ;  /* 0x00000003000075a7 */ /* 0x0022a400080011ff */
[----:B--2---:R-:W-:Y:S05]  /*9140*/  @!P0 NANOSLEEP.SYNCS 0x989680 ;  /* 0x009896800000895d */ /* 0x004fea0003900000 */
[----:B------:R-:W2:Y:S02]  /*9150*/  @!P0 SYNCS.PHASECHK.TRANS64 P0, [R0+URZ], R3 ;  /* 0x00000003000085a7 */ /* 0x000ea400080010ff */
[----:B--2---:R-:W-:Y:S05]  /*9160*/  @!P0 BRA `(.L_x_167) ;  /* 0xfffffffc00f08947 */ /* 0x004fea000383ffff */
[----:B------:R-:W-:Y:S05]  /*9170*/  BRA `(.L_x_168) ;  /* 0xffffff9c00b47947 */ /* 0x000fea000383ffff */
.L_x_51:
[----:B------:R-:W-:-:S07]  /*9180*/  MOV R0, UR4 ;  /* 0x0000000400007c02 */ /* 0x000fce0008000f00 */
.L_x_169:
[----:B-1----:R1:W2:Y:S02]  /*9190*/  SYNCS.PHASECHK.TRANS64.TRYWAIT P0, [R0+URZ], R3 ;  /* 0x00000003000075a7 */ /* 0x0022a400080011ff */
[----:B--2---:R-:W-:Y:S05]  /*91a0*/  @!P0 NANOSLEEP.SYNCS 0x989680 ;  /* 0x009896800000895d */ /* 0x004fea0003900000 */
[----:B------:R-:W2:Y:S02]  /*91b0*/  @!P0 SYNCS.PHASECHK.TRANS64 P0, [R0+URZ], R3 ;  /* 0x00000003000085a7 */ /* 0x000ea400080010ff */
[----:B--2---:R-:W-:Y:S05]  /*91c0*/  @!P0 BRA `(.L_x_169) ;  /* 0xfffffffc00f08947 */ /* 0x004fea000383ffff */
[----:B------:R-:W-:Y:S05]  /*91d0*/  BRA `(.L_x_170) ;  /* 0xffffff9c00c07947 */ /* 0x000fea000383ffff */
.L_x_52:
[----:B------:R-:W-:-:S07]  /*91e0*/  MOV R0, UR4 ;  /* 0x0000000400007c02 */ /* 0x000fce0008000f00 */
.L_x_171:
[----:B-1----:R1:W2:Y:S02]  /*91f0*/  SYNCS.PHASECHK.TRANS64.TRYWAIT P0, [R0+URZ], R3 ;  /* 0x00000003000075a7 */ /* 0x0022a400080011ff */
[----:B--2---:R-:W-:Y:S05]  /*9200*/  @!P0 NANOSLEEP.SYNCS 0x989680 ;  /* 0x009896800000895d */ /* 0x004fea0003900000 */
[----:B------:R-:W2:Y:S02]  /*9210*/  @!P0 SYNCS.PHASECHK.TRANS64 P0, [R0+URZ], R3 ;  /* 0x00000003000085a7 */ /* 0x000ea400080010ff */
[----:B--2---:R-:W-:Y:S05]  /*9220*/  @!P0 BRA `(.L_x_171) ;  /* 0xfffffffc00f08947 */ /* 0x004fea000383ffff */
[----:B------:R-:W-:Y:S05]  /*9230*/  BRA `(.L_x_172) ;  /* 0xffffff9c00cc7947 */ /* 0x000fea000383ffff */
.L_x_53:
[----:B------:R-:W-:-:S07]  /*9240*/  MOV R0, UR4 ;  /* 0x0000000400007c02 */ /* 0x000fce0008000f00 */
.L_x_173:
[----:B-1----:R1:W2:Y:S02]  /*9250*/  SYNCS.PHASECHK.TRANS64.TRYWAIT P0, [R0+URZ], R3 ;  /* 0x00000003000075a7 */ /* 0x0022a400080011ff */
[----:B--2---:R-:W-:Y:S05]  /*9260*/  @!P0 NANOSLEEP.SYNCS 0x989680 ;  /* 0x009896800000895d */ /* 0x004fea0003900000 */
[----:B------:R-:W2:Y:S02]  /*9270*/  @!P0 SYNCS.PHASECHK.TRANS64 P0, [R0+URZ], R3 ;  /* 0x00000003000085a7 */ /* 0x000ea400080010ff */
[----:B--2---:R-:W-:Y:S05]  /*9280*/  @!P0 BRA `(.L_x_173) ;  /* 0xfffffffc00f08947 */ /* 0x004fea000383ffff */
[----:B------:R-:W-:Y:S05]  /*9290*/  BRA `(.L_x_174) ;  /* 0xffffff9c00d87947 */ /* 0x000fea000383ffff */
.L_x_54:
[----:B------:R-:W-:-:S07]  /*92a0*/  MOV R0, UR4 ;  /* 0x0000000400007c02 */ /* 0x000fce0008000f00 */
.L_x_175:
[----:B-1----:R1:W2:Y:S02]  /*92b0*/  SYNCS.PHASECHK.TRANS64.TRYWAIT P0, [R0+URZ], R3 ;  /* 0x00000003000075a7 */ /* 0x0022a400080011ff */
[----:B--2---:R-:W-:Y:S05]  /*92c0*/  @!P0 NANOSLEEP.SYNCS 0x989680 ;  /* 0x009896800000895d */ /* 0x004fea0003900000 */
[----:B------:R-:W2:Y:S02]  /*92d0*/  @!P0 SYNCS.PHASECHK.TRANS64 P0, [R0+URZ], R3 ;  /* 0x00000003000085a7 */ /* 0x000ea400080010ff */
[----:B--2---:R-:W-:Y:S05]  /*92e0*/  @!P0 BRA `(.L_x_175) ;  /* 0xfffffffc00f08947 */ /* 0x004fea000383ffff */
[----:B------:R-:W-:Y:S05]  /*92f0*/  BRA `(.L_x_176) ;  /* 0xffffff9c00e47947 */ /* 0x000fea000383ffff */
.L_x_55:
[----:B------:R-:W-:-:S07]  /*9300*/  MOV R0, UR4 ;  /* 0x0000000400007c02 */ /* 0x000fce0008000f00 */
.L_x_177:
[----:B-1----:R1:W2:Y:S02]  /*9310*/  SYNCS.PHASECHK.TRANS64.TRYWAIT P0, [R0+URZ], R3 ;  /* 0x00000003000075a7 */ /* 0x0022a400080011ff */
[----:B--2---:R-:W-:Y:S05]  /*9320*/  @!P0 NANOSLEEP.SYNCS 0x989680 ;  /* 0x009896800000895d */ /* 0x004fea0003900000 */
[----:B------:R-:W2:Y:S02]  /*9330*/  @!P0 SYNCS.PHASECHK.TRANS64 P0, [R0+URZ], R3 ;  /* 0x00000003000085a7 */ /* 0x000ea400080010ff */
[----:B--2---:R-:W-:Y:S05]  /*9340*/  @!P0 BRA `(.L_x_177) ;  /* 0xfffffffc00f08947 */ /* 0x004fea000383ffff */
[----:B------:R-:W-:Y:S05]  /*9350*/  BRA `(.L_x_178) ;  /* 0xffffff9c00f07947 */ /* 0x000fea000383ffff */
.L_x_56:
[----:B------:R-:W-:-:S07]  /*9360*/  MOV R0, UR4 ;  /* 0x0000000400007c02 */ /* 0x000fce0008000f00 */
.L_x_179:
[----:B-1----:R1:W2:Y:S02]  /*9370*/  SYNCS.PHASECHK.TRANS64.TRYWAIT P0, [R0+URZ], R3 ;  /* 0x00000003000075a7 */ /* 0x0022a400080011ff */
[----:B--2---:R-:W-:Y:S05]  /*9380*/  @!P0 NANOSLEEP.SYNCS 0x989680 ;  /* 0x009896800000895d */ /* 0x004fea0003900000 */
[----:B------:R-:W2:Y:S02]  /*9390*/  @!P0 SYNCS.PHASECHK.TRANS64 P0, [R0+URZ], R3 ;  /* 0x00000003000085a7 */ /* 0x000ea400080010ff */
[----:B--2---:R-:W-:Y:S05]  /*93a0*/  @!P0 BRA `(.L_x_179) ;  /* 0xfffffffc00f08947 */ /* 0x004fea000383ffff */
[----:B------:R-:W-:Y:S05]  /*93b0*/  BRA `(.L_x_180) ;  /* 0xffffff9c00fc7947 */ /* 0x000fea000383ffff */
.L_x_57:
[----:B------:R-:W-:-:S07]  /*93c0*/  MOV R0, UR4 ;  /* 0x0000000400007c02 */ /* 0x000fce0008000f00 */
.L_x_181:
[----:B-1----:R1:W2:Y:S02]  /*93d0*/  SYNCS.PHASECHK.TRANS64.TRYWAIT P0, [R0+URZ], R3 ;  /* 0x00000003000075a7 */ /* 0x0022a400080011ff */
[----:B--2---:R-:W-:Y:S05]  /*93e0*/  @!P0 NANOSLEEP.SYNCS 0x989680 ;  /* 0x009896800000895d */ /* 0x004fea0003900000 */
[----:B------:R-:W2:Y:S02]  /*93f0*/  @!P0 SYNCS.PHASECHK.TRANS64 P0, [R0+URZ], R3 ;  /* 0x00000003000085a7 */ /* 0x000ea400080010ff */
[----:B--2---:R-:W-:Y:S05]  /*9400*/  @!P0 BRA `(.L_x_181) ;  /* 0xfffffffc00f08947 */ /* 0x004fea000383ffff */
[----:B------:R-:W-:Y:S05]  /*9410*/  BRA `(.L_x_182) ;  /* 0xffffffa000087947 */ /* 0x000fea000383ffff */
.L_x_58:
[----:B------:R-:W-:-:S07]  /*9420*/  MOV R0, UR4 ;  /* 0x0000000400007c02 */ /* 0x000fce0008000f00 */
.L_x_183:
[----:B-1----:R1:W2:Y:S02]  /*9430*/  SYNCS.PHASECHK.TRANS64.TRYWAIT P0, [R0+URZ], R3 ;  /* 0x00000003000075a7 */ /* 0x0022a400080011ff */
[----:B--2---:R-:W-:Y:S05]  /*9440*/  @!P0 NANOSLEEP.SYNCS 0x989680 ;  /* 0x009896800000895d */ /* 0x004fea0003900000 */
[----:B------:R-:W2:Y:S02]  /*9450*/  @!P0 SYNCS.PHASECHK.TRANS64 P0, [R0+URZ], R3 ;  /* 0x00000003000085a7 */ /* 0x000ea400080010ff */
[----:B--2---:R-:W-:Y:S05]  /*9460*/  @!P0 BRA `(.L_x_183) ;  /* 0xfffffffc00f08947 */ /* 0x004fea000383ffff */
[----:B------:R-:W-:Y:S05]  /*9470*/  BRA `(.L_x_184) ;  /* 0xffffffa000147947 */ /* 0x000fea000383ffff */
.L_x_59:
[----:B------:R-:W-:-:S07]  /*9480*/  MOV R0, UR4 ;  /* 0x0000000400007c02 */ /* 0x000fce0008000f00 */
.L_x_185:
[----:B-1----:R1:W2:Y:S02]  /*9490*/  SYNCS.PHASECHK.TRANS64.TRYWAIT P0, [R0+URZ], R3 ;  /* 0x00000003000075a7 */ /* 0x0022a400080011ff */
[----:B--2---:R-:W-:Y:S05]  /*94a0*/  @!P0 NANOSLEEP.SYNCS 0x989680 ;  /* 0x009896800000895d */ /* 0x004fea0003900000 */
[----:B------:R-:W2:Y:S02]  /*94b0*/  @!P0 SYNCS.PHASECHK.TRANS64 P0, [R0+URZ], R3 ;  /* 0x00000003000085a7 */ /* 0x000ea400080010ff */
[----:B--2---:R-:W-:Y:S05]  /*94c0*/  @!P0 BRA `(.L_x_185) ;  /* 0xfffffffc00f08947 */ /* 0x004fea000383ffff */
[----:B------:R-:W-:Y:S05]  /*94d0*/  BRA `(.L_x_186) ;  /* 0xffffffa000207947 */ /* 0x000fea000383ffff */
.L_x_60:
[----:B------:R-:W-:-:S07]  /*94e0*/  MOV R0, UR4 ;  /* 0x0000000400007c02 */ /* 0x000fce0008000f00 */
.L_x_187:
[----:B-1----:R1:W2:Y:S02]  /*94f0*/  SYNCS.PHASECHK.TRANS64.TRYWAIT P0, [R0+URZ], R3 ;  /* 0x00000003000075a7 */ /* 0x0022a400080011ff */
[----:B--2---:R-:W-:Y:S05]  /*9500*/  @!P0 NANOSLEEP.SYNCS 0x989680 ;  /* 0x009896800000895d */ /* 0x004fea0003900000 */
[----:B------:R-:W2:Y:S02]  /*9510*/  @!P0 SYNCS.PHASECHK.TRANS64 P0, [R0+URZ], R3 ;  /* 0x00000003000085a7 */ /* 0x000ea400080010ff */
[----:B--2---:R-:W-:Y:S05]  /*9520*/  @!P0 BRA `(.L_x_187) ;  /* 0xfffffffc00f08947 */ /* 0x004fea000383ffff */
[----:B------:R-:W-:Y:S05]  /*9530*/  BRA `(.L_x_188) ;  /* 0xffffffa0002c7947 */ /* 0x000fea000383ffff */
.L_x_61:
[----:B------:R-:W-:-:S07]  /*9540*/  MOV R0, UR4 ;  /* 0x0000000400007c02 */ /* 0x000fce0008000f00 */
.L_x_189:
[----:B-1----:R1:W2:Y:S02]  /*9550*/  SYNCS.PHASECHK.TRANS64.TRYWAIT P0, [R0+URZ], R3 ;  /* 0x00000003000075a7 */ /* 0x0022a400080011ff */
[----:B--2---:R-:W-:Y:S05]  /*9560*/  @!P0 NANOSLEEP.SYNCS 0x989680 ;  /* 0x009896800000895d */ /* 0x004fea0003900000 */
[----:B------:R-:W2:Y:S02]  /*9570*/  @!P0 SYNCS.PHASECHK.TRANS64 P0, [R0+URZ], R3 ;  /* 0x00000003000085a7 */ /* 0x000ea400080010ff */
[----:B--2---:R-:W-:Y:S05]  /*9580*/  @!P0 BRA `(.L_x_189) ;  /* 0xfffffffc00f08947 */ /* 0x004fea000383ffff */
[----:B------:R-:W-:Y:S05]  /*9590*/  BRA `(.L_x_190) ;  /* 0xffffffa000387947 */ /* 0x000fea000383ffff */
.L_x_62:
[----:B------:R-:W-:-:S07]  /*95a0*/  MOV R0, UR4 ;  /* 0x0000000400007c02 */ /* 0x000fce0008000f00 */
.L_x_191:
[----:B-1----:R1:W2:Y:S02]  /*95b0*/  SYNCS.PHASECHK.TRANS64.TRYWAIT P0, [R0+URZ], R3 ;  /* 0x00000003000075a7 */ /* 0x0022a400080011ff */
[----:B--2---:R-:W-:Y:S05]  /*95c0*/  @!P0 NANOSLEEP.SYNCS 0x989680 ;  /* 0x009896800000895d */ /* 0x004fea0003900000 */
[----:B------:R-:W2:Y:S02]  /*95d0*/  @!P0 SYNCS.PHASECHK.TRANS64 P0, [R0+URZ], R3 ;  /* 0x00000003000085a7 */ /* 0x000ea400080010ff */
[----:B--2---:R-:W-:Y:S05]  /*95e0*/  @!P0 BRA `(.L_x_191) ;  /* 0xfffffffc00f08947 */ /* 0x004fea000383ffff */
[----:B------:R-:W-:Y:S05]  /*95f0*/  BRA `(.L_x_192) ;  /* 0xffffffa000447947 */ /* 0x000fea000383ffff */
.L_x_63:
[----:B------:R-:W-:-:S07]  /*9600*/  MOV R0, UR4 ;  /* 0x0000000400007c02 */ /* 0x000fce0008000f00 */
.L_x_193:
[----:B-1----:R1:W2:Y:S02]  /*9610*/  SYNCS.PHASECHK.TRANS64.TRYWAIT P0, [R0+URZ], R3 ;  /* 0x00000003000075a7 */ /* 0x0022a400080011ff */
[----:B--2---:R-:W-:Y:S05]  /*9620*/  @!P0 NANOSLEEP.SYNCS 0x989680 ;  /* 0x009896800000895d */ /* 0x004fea0003900000 */
[----:B------:R-:W2:Y:S02]  /*9630*/  @!P0 SYNCS.PHASECHK.TRANS64 P0, [R0+URZ], R3 ;  /* 0x00000003000085a7 */ /* 0x000ea400080010ff */
[----:B--2---:R-:W-:Y:S05]  /*9640*/  @!P0 BRA `(.L_x_193) ;  /* 0xfffffffc00f08947 */ /* 0x004fea000383ffff */
[----:B------:R-:W-:Y:S05]  /*9650*/  BRA `(.L_x_194) ;  /* 0xffffffa000507947 */ /* 0x000fea000383ffff */
.L_x_64:
[----:B------:R-:W-:-:S07]  /*9660*/  MOV R0, UR4 ;  /* 0x0000000400007c02 */ /* 0x000fce0008000f00 */
.L_x_195:
[----:B-1----:R1:W2:Y:S02]  /*9670*/  SYNCS.PHASECHK.TRANS64.TRYWAIT P0, [R0+URZ], R3 ;  /* 0x00000003000075a7 */ /* 0x0022a400080011ff */
[----:B--2---:R-:W-:Y:S05]  /*9680*/  @!P0 NANOSLEEP.SYNCS 0x989680 ;  /* 0x009896800000895d */ /* 0x004fea0003900000 */
[----:B------:R-:W2:Y:S02]  /*9690*/  @!P0 SYNCS.PHASECHK.TRANS64 P0, [R0+URZ], R3 ;  /* 0x00000003000085a7 */ /* 0x000ea400080010ff */
[----:B--2---:R-:W-:Y:S05]  /*96a0*/  @!P0 BRA `(.L_x_195) ;  /* 0xfffffffc00f08947 */ /* 0x004fea000383ffff */
[----:B------:R-:W-:Y:S05]  /*96b0*/  BRA `(.L_x_196) ;  /* 0xffffffa0005c7947 */ /* 0x000fea000383ffff */
.L_x_65:
[----:B------:R-:W-:-:S07]  /*96c0*/  MOV R0, UR4 ;  /* 0x0000000400007c02 */ /* 0x000fce0008000f00 */
.L_x_197:
[----:B-1----:R1:W2:Y:S02]  /*96d0*/  SYNCS.PHASECHK.TRANS64.TRYWAIT P0, [R0+URZ], R3 ;  /* 0x00000003000075a7 */ /* 0x0022a400080011ff */
[----:B--2---:R-:W-:Y:S05]  /*96e0*/  @!P0 NANOSLEEP.SYNCS 0x989680 ;  /* 0x009896800000895d */ /* 0x004fea0003900000 */
[----:B------:R-:W2:Y:S02]  /*96f0*/  @!P0 SYNCS.PHASECHK.TRANS64 P0, [R0+URZ], R3 ;  /* 0x00000003000085a7 */ /* 0x000ea400080010ff */
[----:B--2---:R-:W-:Y:S05]  /*9700*/  @!P0 BRA `(.L_x_197) ;  /* 0xfffffffc00f08947 */ /* 0x004fea000383ffff */
[----:B------:R-:W-:Y:S05]  /*9710*/  BRA `(.L_x_198) ;  /* 0xffffffa000687947 */ /* 0x000fea000383ffff */
.L_x_66:
[----:B------:R-:W-:-:S07]  /*9720*/  MOV R0, UR4 ;  /* 0x0000000400007c02 */ /* 0x000fce0008000f00 */
.L_x_199:
[----:B-1----:R1:W2:Y:S02]  /*9730*/  SYNCS.PHASECHK.TRANS64.TRYWAIT P0, [R0+URZ], R3 ;  /* 0x00000003000075a7 */ /* 0x0022a400080011ff */
[----:B--2---:R-:W-:Y:S05]  /*9740*/  @!P0 NANOSLEEP.SYNCS 0x989680 ;  /* 0x009896800000895d */ /* 0x004fea0003900000 */
[----:B------:R-:W2:Y:S02]  /*9750*/  @!P0 SYNCS.PHASECHK.TRANS64 P0, [R0+URZ], R3 ;  /* 0x00000003000085a7 */ /* 0x000ea400080010ff */
[----:B--2---:R-:W-:Y:S05]  /*9760*/  @!P0 BRA `(.L_x_199) ;  /* 0xfffffffc00f08947 */ /* 0x004fea000383ffff */
[----:B------:R-:W-:Y:S05]  /*9770*/  BRA `(.L_x_200) ;  /* 0xffffffa000747947 */ /* 0x000fea000383ffff */
.L_x_67:
[----:B------:R-:W-:-:S07]  /*9780*/  MOV R0, UR4 ;  /* 0x0000000400007c02 */ /* 0x000fce0008000f00 */
.L_x_201:
[----:B-1----:R1:W2:Y:S02]  /*9790*/  SYNCS.PHASECHK.TRANS64.TRYWAIT P0, [R0+URZ], R3 ;  /* 0x00000003000075a7 */ /* 0x0022a400080011ff */
[----:B--2---:R-:W-:Y:S05]  /*97a0*/  @!P0 NANOSLEEP.SYNCS 0x989680 ;  /* 0x009896800000895d */ /* 0x004fea0003900000 */
[----:B------:R-:W2:Y:S02]  /*97b0*/  @!P0 SYNCS.PHASECHK.TRANS64 P0, [R0+URZ], R3 ;  /* 0x00000003000085a7 */ /* 0x000ea400080010ff */
[----:B--2---:R-:W-:Y:S05]  /*97c0*/  @!P0 BRA `(.L_x_201) ;  /* 0xfffffffc00f08947 */ /* 0x004fea000383ffff */
[----:B------:R-:W-:Y:S05]  /*97d0*/  BRA `(.L_x_202) ;  /* 0xffffffa000807947 */ /* 0x000fea000383ffff */
.L_x_68:
[----:B------:R-:W-:-:S07]  /*97e0*/  MOV R0, UR4 ;  /* 0x0000000400007c02 */ /* 0x000fce0008000f00 */
.L_x_203:
[----:B-1----:R1:W2:Y:S02]  /*97f0*/  SYNCS.PHASECHK.TRANS64.TRYWAIT P0, [R0+URZ], R3 ;  /* 0x00000003000075a7 */ /* 0x0022a400080011ff */
[----:B--2---:R-:W-:Y:S05]  /*9800*/  @!P0 NANOSLEEP.SYNCS 0x989680 ;  /* 0x009896800000895d */ /* 0x004fea0003900000 */
[----:B------:R-:W2:Y:S02]  /*9810*/  @!P0 SYNCS.PHASECHK.TRANS64 P0, [R0+URZ], R3 ;  /* 0x00000003000085a7 */ /* 0x000ea400080010ff */
[----:B--2---:R-:W-:Y:S05]  /*9820*/  @!P0 BRA `(.L_x_203) ;  /* 0xfffffffc00f08947 */ /* 0x004fea000383ffff */
[----:B------:R-:W-:Y:S05]  /*9830*/  BRA `(.L_x_204) ;  /* 0xffffffa0008c7947 */ /* 0x000fea000383ffff */
.L_x_69:
[----:B------:R-:W-:-:S07]  /*9840*/  MOV R0, UR4 ;  /* 0x0000000400007c02 */ /* 0x000fce0008000f00 */
.L_x_205:
[----:B-1----:R1:W2:Y:S02]  /*9850*/  SYNCS.PHASECHK.TRANS64.TRYWAIT P0, [R0+URZ], R3 ;  /* 0x00000003000075a7 */ /* 0x0022a400080011ff */
[----:B--2---:R-:W-:Y:S05]  /*9860*/  @!P0 NANOSLEEP.SYNCS 0x989680 ;  /* 0x009896800000895d */ /* 0x004fea0003900000 */
[----:B------:R-:W2:Y:S02]  /*9870*/  @!P0 SYNCS.PHASECHK.TRANS64 P0, [R0+URZ], R3 ;  /* 0x00000003000085a7 */ /* 0x000ea400080010ff */
[----:B--2---:R-:W-:Y:S05]  /*9880*/  @!P0 BRA `(.L_x_205) ;  /* 0xfffffffc00f08947 */ /* 0x004fea000383ffff */
[----:B------:R-:W-:Y:S05]  /*9890*/  BRA `(.L_x_206) ;  /* 0xffffffa000987947 */ /* 0x000fea000383ffff */
.L_x_70:
[----:B------:R-:W-:-:S07]  /*98a0*/  MOV R0, UR4 ;  /* 0x0000000400007c02 */ /* 0x000fce0008000f00 */
.L_x_207:
[----:B-1----:R1:W2:Y:S02]  /*98b0*/  SYNCS.PHASECHK.TRANS64.TRYWAIT P0, [R0+URZ], R3 ;  /* 0x00000003000075a7 */ /* 0x0022a400080011ff */
[----:B--2---:R-:W-:Y:S05]  /*98c0*/  @!P0 NANOSLEEP.SYNCS 0x989680 ;  /* 0x009896800000895d */ /* 0x004fea0003900000 */
[----:B------:R-:W2:Y:S02]  /*98d0*/  @!P0 SYNCS.PHASECHK.TRANS64 P0, [R0+URZ], R3 ;  /* 0x00000003000085a7 */ /* 0x000ea400080010ff */
[----:B--2---:R-:W-:Y:S05]  /*98e0*/  @!P0 BRA `(.L_x_207) ;  /* 0xfffffffc00f08947 */ /* 0x004fea000383ffff */
[----:B------:R-:W-:Y:S05]  /*98f0*/  BRA `(.L_x_208) ;  /* 0xffffffa000a47947 */ /* 0x000fea000383ffff */
.L_x_71:
[----:B------:R-:W-:-:S07]  /*9900*/  MOV R0, UR4 ;  /* 0x0000000400007c02 */ /* 0x000fce0008000f00 */
.L_x_209:
[----:B-1----:R1:W2:Y:S02]  /*9910*/  SYNCS.PHASECHK.TRANS64.TRYWAIT P0, [R0+URZ], R3 ;  /* 0x00000003000075a7 */ /* 0x0022a400080011ff */
[----:B--2---:R-:W-:Y:S05]  /*9920*/  @!P0 NANOSLEEP.SYNCS 0x989680 ;  /* 0x009896800000895d */ /* 0x004fea0003900000 */
[----:B------:R-:W2:Y:S02]  /*9930*/  @!P0 SYNCS.PHASECHK.TRANS64 P0, [R0+URZ], R3 ;  /* 0x00000003000085a7 */ /* 0x000ea400080010ff */
[----:B--2---:R-:W-:Y:S05]  /*9940*/  @!P0 BRA `(.L_x_209) ;  /* 0xfffffffc00f08947 */ /* 0x004fea000383ffff */
[----:B------:R-:W-:Y:S05]  /*9950*/  BRA `(.L_x_210) ;  /* 0xffffffa000b07947 */ /* 0x000fea000383ffff */
.L_x_72:
[----:B------:R-:W-:-:S07]  /*9960*/  MOV R0, UR4 ;  /* 0x0000000400007c02 */ /* 0x000fce0008000f00 */
.L_x_211:
[----:B-1----:R1:W2:Y:S02]  /*9970*/  SYNCS.PHASECHK.TRANS64.TRYWAIT P0, [R0+URZ], R3 ;  /* 0x00000003000075a7 */ /* 0x0022a400080011ff */
[----:B--2---:R-:W-:Y:S05]  /*9980*/  @!P0 NANOSLEEP.SYNCS 0x989680 ;  /* 0x009896800000895d */ /* 0x004fea0003900000 */
[----:B------:R-:W2:Y:S02]  /*9990*/  @!P0 SYNCS.PHASECHK.TRANS64 P0, [R0+URZ], R3 ;  /* 0x00000003000085a7 */ /* 0x000ea400080010ff */
[----:B--2---:R-:W-:Y:S05]  /*99a0*/  @!P0 BRA `(.L_x_211) ;  /* 0xfffffffc00f08947 */ /* 0x004fea000383ffff */
[----:B------:R-:W-:Y:S05]  /*99b0*/  BRA `(.L_x_212) ;  /* 0xffffffa000bc7947 */ /* 0x000fea000383ffff */
.L_x_73:
[----:B------:R-:W-:-:S07]  /*99c0*/  MOV R0, UR4 ;  /* 0x0000000400007c02 */ /* 0x000fce0008000f00 */
.L_x_213:
[----:B-1----:R1:W2:Y:S02]  /*99d0*/  SYNCS.PHASECHK.TRANS64.TRYWAIT P0, [R0+URZ], R3 ;  /* 0x00000003000075a7 */ /* 0x0022a400080011ff */
[----:B--2---:R-:W-:Y:S05]  /*99e0*/  @!P0 NANOSLEEP.SYNCS 0x989680 ;  /* 0x009896800000895d */ /* 0x004fea0003900000 */
[----:B------:R-:W2:Y:S02]  /*99f0*/  @!P0 SYNCS.PHASECHK.TRANS64 P0, [R0+URZ], R3 ;  /* 0x00000003000085a7 */ /* 0x000ea400080010ff */
[----:B--2---:R-:W-:Y:S05]  /*9a00*/  @!P0 BRA `(.L_x_213) ;  /* 0xfffffffc00f08947 */ /* 0x004fea000383ffff */
[----:B------:R-:W-:Y:S05]  /*9a10*/  BRA `(.L_x_214) ;  /* 0xffffffa000c87947 */ /* 0x000fea000383ffff */
.L_x_74:
[----:B------:R-:W-:-:S07]  /*9a20*/  MOV R0, UR4 ;  /* 0x0000000400007c02 */ /* 0x000fce0008000f00 */
.L_x_215:
[----:B-1----:R1:W2:Y:S02]  /*9a30*/  SYNCS.PHASECHK.TRANS64.TRYWAIT P0, [R0+URZ], R3 ;  /* 0x00000003000075a7 */ /* 0x0022a400080011ff */
[----:B--2---:R-:W-:Y:S05]  /*9a40*/  @!P0 NANOSLEEP.SYNCS 0x989680 ;  /* 0x009896800000895d */ /* 0x004fea0003900000 */
[----:B------:R-:W2:Y:S02]  /*9a50*/  @!P0 SYNCS.PHASECHK.TRANS64 P0, [R0+URZ], R3 ;  /* 0x00000003000085a7 */ /* 0x000ea400080010ff */
[----:B--2---:R-:W-:Y:S05]  /*9a60*/  @!P0 BRA `(.L_x_215) ;  /* 0xfffffffc00f08947 */ /* 0x004fea000383ffff */
[----:B------:R-:W-:Y:S05]  /*9a70*/  BRA `(.L_x_216) ;  /* 0xffffffa000d47947 */ /* 0x000fea000383ffff */
.L_x_75:
[----:B------:R-:W-:-:S07]  /*9a80*/  MOV R0, UR4 ;  /* 0x0000000400007c02 */ /* 0x000fce0008000f00 */
.L_x_217:
[----:B-1----:R1:W2:Y:S02]  /*9a90*/  SYNCS.PHASECHK.TRANS64.TRYWAIT P0, [R0+URZ], R3 ;  /* 0x00000003000075a7 */ /* 0x0022a400080011ff */
[----:B--2---:R-:W-:Y:S05]  /*9aa0*/  @!P0 NANOSLEEP.SYNCS 0x989680 ;  /* 0x009896800000895d */ /* 0x004fea0003900000 */
[----:B------:R-:W2:Y:S02]  /*9ab0*/  @!P0 SYNCS.PHASECHK.TRANS64 P0, [R0+URZ], R3 ;  /* 0x00000003000085a7 */ /* 0x000ea400080010ff */
[----:B--2---:R-:W-:Y:S05]  /*9ac0*/  @!P0 BRA `(.L_x_217) ;  /* 0xfffffffc00f08947 */ /* 0x004fea000383ffff */
[----:B------:R-:W-:Y:S05]  /*9ad0*/  BRA `(.L_x_218) ;  /* 0xffffffa000e07947 */ /* 0x000fea000383ffff */
.L_x_76:
[----:B------:R-:W-:-:S07]  /*9ae0*/  MOV R0, UR4 ;  /* 0x0000000400007c02 */ /* 0x000fce0008000f00 */
.L_x_219:
[----:B-1----:R1:W2:Y:S02]  /*9af0*/  SYNCS.PHASECHK.TRANS64.TRYWAIT P0, [R0+URZ], R3 ;  /* 0x00000003000075a7 */ /* 0x0022a400080011ff */
[----:B--2---:R-:W-:Y:S05]  /*9b00*/  @!P0 NANOSLEEP.SYNCS 0x989680 ;  /* 0x009896800000895d */ /* 0x004fea0003900000 */
[----:B------:R-:W2:Y:S02]  /*9b10*/  @!P0 SYNCS.PHASECHK.TRANS64 P0, [R0+URZ], R3 ;  /* 0x00000003000085a7 */ /* 0x000ea400080010ff */
[----:B--2---:R-:W-:Y:S05]  /*9b20*/  @!P0 BRA `(.L_x_219) ;  /* 0xfffffffc00f08947 */ /* 0x004fea000383ffff */
[----:B------:R-:W-:Y:S05]  /*9b30*/  BRA `(.L_x_220) ;  /* 0xffffffa000ec7947 */ /* 0x000fea000383ffff */
.L_x_77:
[----:B------:R-:W-:-:S07]  /*9b40*/  MOV R0, UR4 ;  /* 0x0000000400007c02 */ /* 0x000fce0008000f00 */
.L_x_221:
[----:B-1----:R1:W2:Y:S02]  /*9b50*/  SYNCS.PHASECHK.TRANS64.TRYWAIT P0, [R0+URZ], R3 ;  /* 0x00000003000075a7 */ /* 0x0022a400080011ff */
[----:B--2---:R-:W-:Y:S05]  /*9b60*/  @!P0 NANOSLEEP.SYNCS 0x989680 ;  /* 0x009896800000895d */ /* 0x004fea0003900000 */
[----:B------:R-:W2:Y:S02]  /*9b70*/  @!P0 SYNCS.PHASECHK.TRANS64 P0, [R0+URZ], R3 ;  /* 0x00000003000085a7 */ /* 0x000ea400080010ff */
[----:B--2---:R-:W-:Y:S05]  /*9b80*/  @!P0 BRA `(.L_x_221) ;  /* 0xfffffffc00f08947 */ /* 0x004fea000383ffff */
[----:B------:R-:W-:Y:S05]  /*9b90*/  BRA `(.L_x_222) ;  /* 0xffffffa000f87947 */ /* 0x000fea000383ffff */
.L_x_78:
[----:B------:R-:W-:-:S07]  /*9ba0*/  MOV R0, UR4 ;  /* 0x0000000400007c02 */ /* 0x000fce0008000f00 */
.L_x_223:
[----:B-1----:R1:W2:Y:S02]  /*9bb0*/  SYNCS.PHASECHK.TRANS64.TRYWAIT P0, [R0+URZ], R3 ;  /* 0x00000003000075a7 */ /* 0x0022a400080011ff */
[----:B--2---:R-:W-:Y:S05]  /*9bc0*/  @!P0 NANOSLEEP.SYNCS 0x989680 ;  /* 0x009896800000895d */ /* 0x004fea0003900000 */
[----:B------:R-:W2:Y:S02]  /*9bd0*/  @!P0 SYNCS.PHASECHK.TRANS64 P0, [R0+URZ], R3 ;  /* 0x00000003000085a7 */ /* 0x000ea400080010ff */
[----:B--2---:R-:W-:Y:S05]  /*9be0*/  @!P0 BRA `(.L_x_223) ;  /* 0xfffffffc00f08947 */ /* 0x004fea000383ffff */
[----:B------:R-:W-:Y:S05]  /*9bf0*/  BRA `(.L_x_224) ;  /* 0xffffffa400047947 */ /* 0x000fea000383ffff */
.L_x_79:
[----:B------:R-:W-:-:S07]  /*9c00*/  MOV R0, UR4 ;  /* 0x0000000400007c02 */ /* 0x000fce0008000f00 */
.L_x_225:
[----:B-1----:R1:W2:Y:S02]  /*9c10*/  SYNCS.PHASECHK.TRANS64.TRYWAIT P0, [R0+URZ], R3 ;  /* 0x00000003000075a7 */ /* 0x0022a400080011ff */
[----:B--2---:R-:W-:Y:S05]  /*9c20*/  @!P0 NANOSLEEP.SYNCS 0x989680 ;  /* 0x009896800000895d */ /* 0x004fea0003900000 */
[----:B------:R-:W2:Y:S02]  /*9c30*/  @!P0 SYNCS.PHASECHK.TRANS64 P0, [R0+URZ], R3 ;  /* 0x00000003000085a7 */ /* 0x000ea400080010ff */
[----:B--2---:R-:W-:Y:S05]  /*9c40*/  @!P0 BRA `(.L_x_225) ;  /* 0xfffffffc00f08947 */ /* 0x004fea000383ffff */
[----:B------:R-:W-:Y:S05]  /*9c50*/  BRA `(.L_x_226) ;  /* 0xffffffa400107947 */ /* 0x000fea000383ffff */
.L_x_80:
[----:B------:R-:W-:-:S07]  /*9c60*/  MOV R0, UR4 ;  /* 0x0000000400007c02 */ /* 0x000fce0008000f00 */
.L_x_227:
[----:B-1----:R1:W2:Y:S02]  /*9c70*/  SYNCS.PHASECHK.TRANS64.TRYWAIT P0, [R0+URZ], R3 ;  /* 0x00000003000075a7 */ /* 0x0022a400080011ff */
[----:B--2---:R-:W-:Y:S05]  /*9c80*/  @!P0 NANOSLEEP.SYNCS 0x989680 ;  /* 0x009896800000895d */ /* 0x004fea0003900000 */
[----:B------:R-:W2:Y:S02]  /*9c90*/  @!P0 SYNCS.PHASECHK.TRANS64 P0, [R0+URZ], R3 ;  /* 0x00000003000085a7 */ /* 0x000ea400080010ff */
[----:B--2---:R-:W-:Y:S05]  /*9ca0*/  @!P0 BRA `(.L_x_227) ;  /* 0xfffffffc00f08947 */ /* 0x004fea000383ffff */
[----:B------:R-:W-:Y:S05]  /*9cb0*/  BRA `(.L_x_228) ;  /* 0xffffffa4001c7947 */ /* 0x000fea000383ffff */
.L_x_81:
[----:B------:R-:W-:-:S07]  /*9cc0*/  MOV R0, UR4 ;  /* 0x0000000400007c02 */ /* 0x000fce0008000f00 */
.L_x_229:
[----:B-1----:R1:W2:Y:S02]  /*9cd0*/  SYNCS.PHASECHK.TRANS64.TRYWAIT P0, [R0+URZ], R3 ;  /* 0x00000003000075a7 */ /* 0x0022a400080011ff */
[----:B--2---:R-:W-:Y:S05]  /*9ce0*/  @!P0 NANOSLEEP.SYNCS 0x989680 ;  /* 0x009896800000895d */ /* 0x004fea0003900000 */
[----:B------:R-:W2:Y:S02]  /*9cf0*/  @!P0 SYNCS.PHASECHK.TRANS64 P0, [R0+URZ], R3 ;  /* 0x00000003000085a7 */ /* 0x000ea400080010ff */
[----:B--2---:R-:W-:Y:S05]  /*9d00*/  @!P0 BRA `(.L_x_229) ;  /* 0xfffffffc00f08947 */ /* 0x004fea000383ffff */
[----:B------:R-:W-:Y:S05]  /*9d10*/  BRA `(.L_x_230) ;  /* 0xffffffa400287947 */ /* 0x000fea000383ffff */
.L_x_82:
[----:B------:R-:W-:-:S07]  /*9d20*/  MOV R0, UR4 ;  /* 0x0000000400007c02 */ /* 0x000fce0008000f00 */
.L_x_231:
[----:B-1----:R1:W2:Y:S02]  /*9d30*/  SYNCS.PHASECHK.TRANS64.TRYWAIT P0, [R0+URZ], R3 ;  /* 0x00000003000075a7 */ /* 0x0022a400080011ff */
[----:B--2---:R-:W-:Y:S05]  /*9d40*/  @!P0 NANOSLEEP.SYNCS 0x989680 ;  /* 0x009896800000895d */ /* 0x004fea0003900000 */
[----:B------:R-:W2:Y:S02]  /*9d50*/  @!P0 SYNCS.PHASECHK.TRANS64 P0, [R0+URZ], R3 ;  /* 0x00000003000085a7 */ /* 0x000ea400080010ff */
[----:B--2---:R-:W-:Y:S05]  /*9d60*/  @!P0 BRA `(.L_x_231) ;  /* 0xfffffffc00f08947 */ /* 0x004fea000383ffff */
[----:B------:R-:W-:Y:S05]  /*9d70*/  BRA `(.L_x_232) ;  /* 0xffffffa400347947 */ /* 0x000fea000383ffff */
.L_x_83:
[----:B------:R-:W-:-:S07]  /*9d80*/  MOV R0, UR4 ;  /* 0x0000000400007c02 */ /* 0x000fce0008000f00 */
.L_x_233:
[----:B-1----:R1:W2:Y:S02]  /*9d90*/  SYNCS.PHASECHK.TRANS64.TRYWAIT P0, [R0+URZ], R3 ;  /* 0x00000003000075a7 */ /* 0x0022a400080011ff */
[----:B--2---:R-:W-:Y:S05]  /*9da0*/  @!P0 NANOSLEEP.SYNCS 0x989680 ;  /* 0x009896800000895d */ /* 0x004fea0003900000 */
[----:B------:R-:W2:Y:S02]  /*9db0*/  @!P0 SYNCS.PHASECHK.TRANS64 P0, [R0+URZ], R3 ;  /* 0x00000003000085a7 */ /* 0x000ea400080010ff */
[----:B--2---:R-:W-:Y:S05]  /*9dc0*/  @!P0 BRA `(.L_x_233) ;  /* 0xfffffffc00f08947 */ /* 0x004fea000383ffff */
[----:B------:R-:W-:Y:S05]  /*9dd0*/  BRA `(.L_x_234) ;  /* 0xffffffa400407947 */ /* 0x000fea000383ffff */
.L_x_86:
[----:B--2---:R2:W3:Y:S02]  /*9de0*/  SYNCS.PHASECHK.TRANS64.TRYWAIT P0, [R2+URZ+0x310], R4 ;  /* 0x00031004020075a7 */ /* 0x0044e400080011ff */
[----:B---3--:R-:W-:Y:S05]  /*9df0*/  @!P0 NANOSLEEP.SYNCS 0x989680 ;  /* 0x009896800000895d */ /* 0x008fea0003900000 */
[----:B------:R-:W3:Y:S02]  /*9e00*/  @!P0 SYNCS.PHASECHK.TRANS64 P0, [R2+URZ+0x310], R4 ;  /* 0x00031004020085a7 */ /* 0x000ee400080010ff */
[----:B---3--:R-:W-:Y:S05]  /*9e10*/  @!P0 BRA `(.L_x_86) ;  /* 0xfffffffc00f08947 */ /* 0x008fea000383ffff */
[----:B------:R-:W-:Y:S05]  /*9e20*/  BRA `(.L_x_235) ;  /* 0xffffffa4009c7947 */ /* 0x000fea000383ffff */
.L_x_87:
[----:B------:R-:W-:-:S07]  /*9e30*/  MOV R2, UR5 ;  /* 0x0000000500027c02 */ /* 0x000fce0008000f00 */
.L_x_236:
[----:B--2---:R2:W3:Y:S02]  /*9e40*/  SYNCS.PHASECHK.TRANS64.TRYWAIT P0, [R2+URZ+0x2c0], R5 ;  /* 0x0002c005020075a7 */ /* 0x0044e400080011ff */
[----:B---3--:R-:W-:Y:S05]  /*9e50*/  @!P0 NANOSLEEP.SYNCS 0x989680 ;  /* 0x009896800000895d */ /* 0x008fea0003900000 */
[----:B------:R-:W3:Y:S02]  /*9e60*/  @!P0 SYNCS.PHASECHK.TRANS64 P0, [R2+URZ+0x2c0], R5 ;  /* 0x0002c005020085a7 */ /* 0x000ee400080010ff */
[----:B---3--:R-:W-:Y:S05]  /*9e70*/  @!P0 BRA `(.L_x_236) ;  /* 0xfffffffc00f08947 */ /* 0x008fea000383ffff */
[----:B------:R-:W-:Y:S05]  /*9e80*/  BRA `(.L_x_237) ;  /* 0xffffffa400ac7947 */ /* 0x000fea000383ffff */
.L_x_88:
[----:B--2---:R2:W3:Y:S02]  /*9e90*/  SYNCS.PHASECHK.TRANS64.TRYWAIT P1, [R2+URZ+0x2b0], R4 ;  /* 0x0002b004020075a7 */ /* 0x0044e400080211ff */
[----:B---3--:R-:W-:Y:S05]  /*9ea0*/  @!P1 NANOSLEEP.SYNCS 0x989680 ;  /* 0x009896800000995d */ /* 0x008fea0003900000 */
[----:B------:R-:W3:Y:S02]  /*9eb0*/  @!P1 SYNCS.PHASECHK.TRANS64 P1, [R2+URZ+0x2b0], R4 ;  /* 0x0002b004020095a7 */ /* 0x000ee400080210ff */
[----:B---3--:R-:W-:Y:S05]  /*9ec0*/  @!P1 BRA `(.L_x_88) ;  /* 0xfffffffc00f09947 */ /* 0x008fea000383ffff */
[----:B------:R-:W-:Y:S05]  /*9ed0*/  BRA `(.L_x_238) ;  /* 0xffffffa400dc7947 */ /* 0x000fea000383ffff */
.L_x_91:
[----:B------:R-:W-:-:S07]  /*9ee0*/  MOV R0, UR5 ;  /* 0x0000000500007c02 */ /* 0x000fce0008000f00 */
.L_x_239:
[----:B--2---:R2:W3:Y:S02]  /*9ef0*/  SYNCS.PHASECHK.TRANS64.TRYWAIT P0, [R0+URZ+0x2c0], R2 ;  /* 0x0002c002000075a7 */ /* 0x0044e400080011ff */
[----:B---3--:R-:W-:Y:S05]  /*9f00*/  @!P0 NANOSLEEP.SYNCS 0x989680 ;  /* 0x009896800000895d */ /* 0x008fea0003900000 */
[----:B------:R-:W3:Y:S02]  /*9f10*/  @!P0 SYNCS.PHASECHK.TRANS64 P0, [R0+URZ+0x2c0], R2 ;  /* 0x0002c002000085a7 */ /* 0x000ee400080010ff */
[----:B---3--:R-:W-:Y:S05]  /*9f20*/  @!P0 BRA `(.L_x_239) ;  /* 0xfffffffc00f08947 */ /* 0x008fea000383ffff */
[----:B------:R-:W-:Y:S05]  /*9f30*/  BRA `(.L_x_90) ;  /* 0xffffffa800307947 */ /* 0x000fea000383ffff */
.L_x_100:
[----:B--2---:R-:W-:-:S04]  /*9f40*/  MOV R5, UR4 ;  /* 0x0000000400057c02 */ /* 0x004fc80008000f00 */
[----:B------:R2:W3:Y:S03]  /*9f50*/  SYNCS.PHASECHK.TRANS64.TRYWAIT P0, [R5+URZ+0x8], R6 ;  /* 0x00000806050075a7 */ /* 0x0004e600080011ff */
[----:B---3--:R-:W-:Y:S05]  /*9f60*/  @!P0 NANOSLEEP.SYNCS 0x989680 ;  /* 0x009896800000895d */ /* 0x008fea0003900000 */
[----:B------:R-:W3:Y:S02]  /*9f70*/  @!P0 SYNCS.PHASECHK.TRANS64 P0, [R5+URZ+0x8], R6 ;  /* 0x00000806050085a7 */ /* 0x000ee400080010ff */
[----:B---3--:R-:W-:Y:S05]  /*9f80*/  @!P0 BRA `(.L_x_100) ;  /* 0xfffffffc00ec8947 */ /* 0x008fea000383ffff */
[----:B------:R-:W-:Y:S05]  /*9f90*/  BRA `(.L_x_99) ;  /* 0xffffffa800e47947 */ /* 0x000fea000383ffff */
.L_x_102:
[----:B------:R-:W-:Y:S01]  /*9fa0*/  BSSY B0, `(.L_x_240) ;  /* 0x0000006000007945 */ /* 0x000fe20003800000 */
[----:B------:R-:W-:-:S07]  /*9fb0*/  MOV R15, 0xffffffff ;  /* 0xffffffff000f7802 */ /* 0x000fce0000000f00 */
[----:B-12--5:R-:W-:Y:S05]  /*9fc0*/  WARPSYNC.COLLECTIVE R15, `(.L_x_241) ;  /* 0x000000000f0c7348 */ /* 0x026fea0003c00000 */
[----:B------:R-:W-:Y:S02]  /*9fd0*/  ELECT P6, UR79, PT ;  /* 0x00000000004f782f */ /* 0x000fe400038c0000 */
[----:B------:R-:W-:Y:S01]  /*9fe0*/  MOV R14, UR79 ;  /* 0x0000004f000e7c02 */ /* 0x000fe20008000f00 */
[----:B-12--5:R-:W-:Y:S10]  /*9ff0*/  ENDCOLLECTIVE ;  /* 0x000000000000791b */ /* 0x026ff40003800000 */
.L_x_241:
[----:B------:R-:W-:Y:S05]  /*a000*/  BSYNC B0 ;  /* 0x0000000000007941 */ /* 0x000fea0003800000 */
.L_x_240:
[----:B------:R-:W-:Y:S01]  /*a010*/  PLOP3.LUT P0, PT, P6, PT, PT, 0x80, 0x8 ;  /* 0x000000000008781c */ /* 0x000fe2000370f070 */
[----:B------:R-:W-:-:S12]  /*a020*/  BRA `(.L_x_242) ;  /* 0xffffffac00107947 */ /* 0x000fd8000383ffff */
.L_x_104:
[----:B--2---:R-:W-:-:S04]  /*a030*/  MOV R0, UR4 ;  /* 0x0000000400007c02 */ /* 0x004fc80008000f00 */
[----:B------:R2:W3:Y:S03]  /*a040*/  SYNCS.PHASECHK.TRANS64.TRYWAIT P0, [R0+URZ+0x8], R4 ;  /* 0x00000804000075a7 */ /* 0x0004e600080011ff */
[----:B---3--:R-:W-:Y:S05]  /*a050*/  @!P0 NANOSLEEP.SYNCS 0x989680 ;  /* 0x009896800000895d */ /* 0x008fea0003900000 */
[----:B------:R-:W3:Y:S02]  /*a060*/  @!P0 SYNCS.PHASECHK.TRANS64 P0, [R0+URZ+0x8], R4 ;  /* 0x00000804000085a7 */ /* 0x000ee400080010ff */
[----:B---3--:R-:W-:Y:S05]  /*a070*/  @!P0 BRA `(.L_x_104) ;  /* 0xfffffffc00ec8947 */ /* 0x008fea000383ffff */
[----:B------:R-:W-:Y:S05]  /*a080*/  BRA `(.L_x_103) ;  /* 0xffffffac00147947 */ /* 0x000fea000383ffff */
.L_x_105:
[----:B--2---:R2:W3:Y:S02]  /*a090*/  SYNCS.PHASECHK.TRANS64.TRYWAIT P0, [R0+URZ+0x2b0], R4 ;  /* 0x0002b004000075a7 */ /* 0x0044e400080011ff */
[----:B---3--:R-:W-:Y:S05]  /*a0a0*/  @!P0 NANOSLEEP.SYNCS 0x989680 ;  /* 0x009896800000895d */ /* 0x008fea0003900000 */
[----:B------:R-:W3:Y:S02]  /*a0b0*/  @!P0 SYNCS.PHASECHK.TRANS64 P0, [R0+URZ+0x2b0], R4 ;  /* 0x0002b004000085a7 */ /* 0x000ee400080010ff */
[----:B---3--:R-:W-:Y:S05]  /*a0c0*/  @!P0 BRA `(.L_x_105) ;  /* 0xfffffffc00f08947 */ /* 0x008fea000383ffff */
[----:B------:R-:W-:Y:S05]  /*a0d0*/  BRA `(.L_x_243) ;  /* 0xffffffac00e87947 */ /* 0x000fea000383ffff */
.L_x_107:
[----:B------:R-:W-:-:S07]  /*a0e0*/  MOV R0, UR9 ;  /* 0x0000000900007c02 */ /* 0x000fce0008000f00 */
.L_x_244:
[----:B--2---:R2:W3:Y:S02]  /*a0f0*/  SYNCS.PHASECHK.TRANS64.TRYWAIT P0, [R0+URZ+0x2f0], R4 ;  /* 0x0002f004000075a7 */ /* 0x0044e400080011ff */
[----:B---3--:R-:W-:Y:S05]  /*a100*/  @!P0 NANOSLEEP.SYNCS 0x989680 ;  /* 0x009896800000895d */ /* 0x008fea0003900000 */
[----:B------:R-:W3:Y:S02]  /*a110*/  @!P0 SYNCS.PHASECHK.TRANS64 P0, [R0+URZ+0x2f0], R4 ;  /* 0x0002f004000085a7 */ /* 0x000ee400080010ff */
[----:B---3--:R-:W-:Y:S05]  /*a120*/  @!P0 BRA `(.L_x_244) ;  /* 0xfffffffc00f08947 */ /* 0x008fea000383ffff */
[----:B------:R-:W-:Y:S05]  /*a130*/  BRA `(.L_x_245) ;  /* 0xffffffb000307947 */ /* 0x000fea000383ffff */
.L_x_110:
[----:B------:R-:W-:Y:S07]  /*a140*/  MOV R0, UR7 ;  /* 0x0000000700007c02 */ /* 0x000fee0008000f00 */
.L_x_246:
[----:B--2---:R2:W3:Y:S02]  /*a150*/  SYNCS.PHASECHK.TRANS64.TRYWAIT P0, [R0+URZ], R4 ;  /* 0x00000004000075a7 */ /* 0x0044e400080011ff */
[----:B---3--:R-:W-:Y:S05]  /*a160*/  @!P0 NANOSLEEP.SYNCS 0x989680 ;  /* 0x009896800000895d */ /* 0x008fea0003900000 */
[----:B------:R-:W3:Y:S02]  /*a170*/  @!P0 SYNCS.PHASECHK.TRANS64 P0, [R0+URZ], R4 ;  /* 0x00000004000085a7 */ /* 0x000ee400080010ff */
[----:B---3--:R-:W-:Y:S05]  /*a180*/  @!P0 BRA `(.L_x_246) ;  /* 0xfffffffc00f08947 */ /* 0x008fea000383ffff */
[----:B------:R-:W-:Y:S05]  /*a190*/  BRA `(.L_x_109) ;  /* 0xffffffb000487947 */ /* 0x000fea000383ffff */
.L_x_114:
[----:B--2---:R-:W-:-:S07]  /*a1a0*/  MOV R0, UR7 ;  /* 0x0000000700007c02 */ /* 0x004fce0008000f00 */
.L_x_247:
[----:B--2---:R2:W3:Y:S02]  /*a1b0*/  SYNCS.PHASECHK.TRANS64.TRYWAIT P0, [R0+URZ], R2 ;  /* 0x00000002000075a7 */ /* 0x0044e400080011ff */
[----:B---3--:R-:W-:Y:S05]  /*a1c0*/  @!P0 NANOSLEEP.SYNCS 0x989680 ;  /* 0x009896800000895d */ /* 0x008fea0003900000 */
[----:B------:R-:W3:Y:S02]  /*a1d0*/  @!P0 SYNCS.PHASECHK.TRANS64 P0, [R0+URZ], R2 ;  /* 0x00000002000085a7 */ /* 0x000ee400080010ff */
[----:B---3--:R-:W-:Y:S05]  /*a1e0*/  @!P0 BRA `(.L_x_247) ;  /* 0xfffffffc00f08947 */ /* 0x008fea000383ffff */
[----:B------:R-:W-:Y:S05]  /*a1f0*/  BRA `(.L_x_248) ;  /* 0xffffffb400007947 */ /* 0x000fea000383ffff */
.L_x_115:
[----:B------:R-:W-:-:S07]  /*a200*/  MOV R0, UR7 ;  /* 0x0000000700007c02 */ /* 0x000fce0008000f00 */
.L_x_249:
[----:B-1----:R1:W2:Y:S02]  /*a210*/  SYNCS.PHASECHK.TRANS64.TRYWAIT P0, [R0+URZ], R3 ;  /* 0x00000003000075a7 */ /* 0x0022a400080011ff */
[----:B--2---:R-:W-:Y:S05]  /*a220*/  @!P0 NANOSLEEP.SYNCS 0x989680 ;  /* 0x009896800000895d */ /* 0x004fea0003900000 */
[----:B------:R-:W2:Y:S02]  /*a230*/  @!P0 SYNCS.PHASECHK.TRANS64 P0, [R0+URZ], R3 ;  /* 0x00000003000085a7 */ /* 0x000ea400080010ff */
[----:B--2---:R-:W-:Y:S05]  /*a240*/  @!P0 BRA `(.L_x_249) ;  /* 0xfffffffc00f08947 */ /* 0x004fea000383ffff */
[----:B------:R-:W-:Y:S05]  /*a250*/  BRA `(.L_x_250) ;  /* 0xffffffb4000c7947 */ /* 0x000fea000383ffff */
.L_x_116:
[----:B------:R-:W-:-:S07]  /*a260*/  MOV R0, UR7 ;  /* 0x0000000700007c02 */ /* 0x000fce0008000f00 */
.L_x_251:
[----:B-1----:R1:W2:Y:S02]  /*a270*/  SYNCS.PHASECHK.TRANS64.TRYWAIT P0, [R0+URZ], R3 ;  /* 0x00000003000075a7 */ /* 0x0022a400080011ff */
[----:B--2---:R-:W-:Y:S05]  /*a280*/  @!P0 NANOSLEEP.SYNCS 0x989680 ;  /* 0x009896800000895d */ /* 0x004fea0003900000 */
[----:B------:R-:W2:Y:S02]  /*a290*/  @!P0 SYNCS.PHASECHK.TRANS64 P0, [R0+URZ], R3 ;  /* 0x00000003000085a7 */ /* 0x000ea400080010ff */
[----:B--2---:R-:W-:Y:S05]  /*a2a0*/  @!P0 BRA `(.L_x_251) ;  /* 0xfffffffc00f08947 */ /* 0x004fea000383ffff */
[----:B------:R-:W-:Y:S05]  /*a2b0*/  BRA `(.L_x_252) ;  /* 0xffffffb400187947 */ /* 0x000fea000383ffff */
.L_x_119:
[----:B------:R-:W-:-:S07]  /*a2c0*/  MOV R0, UR6 ;  /* 0x0000000600007c02 */ /* 0x000fce0008000f00 */
.L_x_253:
[----:B-1----:R1:W2:Y:S02]  /*a2d0*/  SYNCS.PHASECHK.TRANS64.TRYWAIT P1, [R0+URZ+0x330], R2 ;  /* 0x00033002000075a7 */ /* 0x0022a400080211ff */
[----:B--2---:R-:W-:Y:S05]  /*a2e0*/  @!P1 NANOSLEEP.SYNCS 0x989680 ;  /* 0x009896800000995d */ /* 0x004fea0003900000 */
[----:B------:R-:W2:Y:S02]  /*a2f0*/  @!P1 SYNCS.PHASECHK.TRANS64 P1, [R0+URZ+0x330], R2 ;  /* 0x00033002000095a7 */ /* 0x000ea400080210ff */
[----:B--2---:R-:W-:Y:S05]  /*a300*/  @!P1 BRA `(.L_x_253) ;  /* 0xfffffffc00f09947 */ /* 0x004fea000383ffff */
[----:B------:R-:W-:Y:S05]  /*a310*/  BRA `(.L_x_254) ;  /* 0xffffffb400647947 */ /* 0x000fea000383ffff */
.L_x_124:
[----:B---3--:R3:W4:Y:S02]  /*a320*/  SYNCS.PHASECHK.TRANS64.TRYWAIT P0, [R7+URZ+0x2b0], R0 ;  /* 0x0002b000070075a7 */ /* 0x00872400080011ff */
[----:B----4-:R-:W-:Y:S05]  /*a330*/  @!P0 NANOSLEEP.SYNCS 0x989680 ;  /* 0x009896800000895d */ /* 0x010fea0003900000 */
[----:B------:R-:W4:Y:S02]  /*a340*/  @!P0 SYNCS.PHASECHK.TRANS64 P0, [R7+URZ+0x2b0], R0 ;  /* 0x0002b000070085a7 */ /* 0x000f2400080010ff */
[----:B----4-:R-:W-:Y:S05]  /*a350*/  @!P0 BRA `(.L_x_124) ;  /* 0xfffffffc00f08947 */ /* 0x010fea000383ffff */
[----:B------:R-:W-:Y:S05]  /*a360*/  BRA `(.L_x_255) ;  /* 0xffffffb8007c7947 */ /* 0x000fea000383ffff */
.L_x_127:
[----:B-1----:R-:W-:Y:S07]  /*a370*/  MOV R0, UR19 ;  /* 0x0000001300007c02 */ /* 0x002fee0008000f00 */
.L_x_256:
[----:B-1----:R1:W3:Y:S02]  /*a380*/  SYNCS.PHASECHK.TRANS64.TRYWAIT P2, [R0+URZ+0x2a8], R7 ;  /* 0x0002a807000075a7 */ /* 0x0022e400080411ff */
[----:B---3--:R-:W-:Y:S05]  /*a390*/  @!P2 NANOSLEEP.SYNCS 0x989680 ;  /* 0x009896800000a95d */ /* 0x008fea0003900000 */
[----:B------:R-:W3:Y:S02]  /*a3a0*/  @!P2 SYNCS.PHASECHK.TRANS64 P2, [R0+URZ+0x2a8], R7 ;  /* 0x0002a8070000a5a7 */ /* 0x000ee400080410ff */
[----:B---3--:R-:W-:Y:S05]  /*a3b0*/  @!P2 BRA `(.L_x_256) ;  /* 0xfffffffc00f0a947 */ /* 0x008fea000383ffff */
[----:B------:R-:W-:Y:S05]  /*a3c0*/  BRA `(.L_x_126) ;  /* 0xffffffbc00c47947 */ /* 0x000fea000383ffff */
.L_x_130:
[----:B-1----:R-:W-:Y:S07]  /*a3d0*/  MOV R0, UR19 ;  /* 0x0000001300007c02 */ /* 0x002fee0008000f00 */
.L_x_257:
[----:B-1----:R1:W3:Y:S02]  /*a3e0*/  SYNCS.PHASECHK.TRANS64.TRYWAIT P0, [R0+URZ+0x298], R6 ;  /* 0x00029806000075a7 */ /* 0x0022e400080011ff */
[----:B---3--:R-:W-:Y:S05]  /*a3f0*/  @!P0 NANOSLEEP.SYNCS 0x989680 ;  /* 0x009896800000895d */ /* 0x008fea0003900000 */
[----:B------:R-:W3:Y:S02]  /*a400*/  @!P0 SYNCS.PHASECHK.TRANS64 P0, [R0+URZ+0x298], R6 ;  /* 0x00029806000085a7 */ /* 0x000ee400080010ff */
[----:B---3--:R-:W-:Y:S05]  /*a410*/  @!P0 BRA `(.L_x_257) ;  /* 0xfffffffc00f08947 */ /* 0x008fea000383ffff */
[----:B------:R-:W-:Y:S05]  /*a420*/  BRA `(.L_x_258) ;  /* 0xffffffc000107947 */ /* 0x000fea000383ffff */
.L_x_133:
[----:B--2---:R2:W4:Y:S02]  /*a430*/  SYNCS.PHASECHK.TRANS64.TRYWAIT P0, [R3+URZ+0x2b0], R0 ;  /* 0x0002b000030075a7 */ /* 0x00452400080011ff */
[----:B----4-:R-:W-:Y:S05]  /*a440*/  @!P0 NANOSLEEP.SYNCS 0x989680 ;  /* 0x009896800000895d */ /* 0x010fea0003900000 */
[----:B------:R-:W4:Y:S02]  /*a450*/  @!P0 SYNCS.PHASECHK.TRANS64 P0, [R3+URZ+0x2b0], R0 ;  /* 0x0002b000030085a7 */ /* 0x000f2400080010ff */
[----:B----4-:R-:W-:Y:S05]  /*a460*/  @!P0 BRA `(.L_x_133) ;  /* 0xfffffffc00f08947 */ /* 0x010fea000383ffff */
[----:B------:R-:W-:Y:S05]  /*a470*/  BRA `(.L_x_259) ;  /* 0xffffffc4005c7947 */ /* 0x000fea000383ffff */
.L_x_144:
[----:B-1----:R-:W-:Y:S04]  /*a480*/  MOV R0, UR57 ;  /* 0x0000003900007c02 */ /* 0x002fe80008000f00 */
[----:B------:R1:W2:Y:S03]  /*a490*/  SYNCS.PHASECHK.TRANS64.TRYWAIT P1, [R0+URZ+0x290], R3 ;  /* 0x00029003000075a7 */ /* 0x0002a600080211ff */
[----:B--2---:R-:W-:Y:S05]  /*a4a0*/  @!P1 NANOSLEEP.SYNCS 0x989680 ;  /* 0x009896800000995d */ /* 0x004fea0003900000 */
[----:B------:R-:W2:Y:S02]  /*a4b0*/  @!P1 SYNCS.PHASECHK.TRANS64 P1, [R0+URZ+0x290], R3 ;  /* 0x00029003000095a7 */ /* 0x000ea400080210ff */
[----:B--2---:R-:W-:Y:S05]  /*a4c0*/  @!P1 BRA `(.L_x_144) ;  /* 0xfffffffc00ec9947 */ /* 0x004fea000383ffff */
[----:B------:R-:W-:Y:S05]  /*a4d0*/  BRA `(.L_x_143) ;  /* 0xffffffd000887947 */ /* 0x000fea000383ffff */
.L_x_146:
[----:B------:R1:W1:Y:S02]  /*a4e0*/  SYNCS.PHASECHK.TRANS64.TRYWAIT P1, [R149+URZ+0x2d0], R4 ;  /* 0x0002d004950075a7 */ /* 0x00026400080211ff */
[----:B-1----:R-:W-:Y:S05]  /*a4f0*/  @!P1 NANOSLEEP.SYNCS 0x989680 ;  /* 0x009896800000995d */ /* 0x002fea0003900000 */
[----:B------:R-:W1:Y:S02]  /*a500*/  @!P1 SYNCS.PHASECHK.TRANS64 P1, [R149+URZ+0x2d0], R4 ;  /* 0x0002d004950095a7 */ /* 0x000e6400080210ff */
[----:B-1----:R-:W-:Y:S05]  /*a510*/  @!P1 BRA `(.L_x_146) ;  /* 0xfffffffc00f09947 */ /* 0x002fea000383ffff */
[----:B------:R-:W-:Y:S05]  /*a520*/  BRA `(.L_x_145) ;  /* 0xffffffd000cc7947 */ /* 0x000fea000383ffff */
        .weak           $__internal_0_$__cuda_sm10x_tcgen05_guardrail_trap_col_being_dealloced_not_returned_by_alloc
        .type           $__internal_0_$__cuda_sm10x_tcgen05_guardrail_trap_col_being_dealloced_not_returned_by_alloc,@function
        .size           $__internal_0_$__cuda_sm10x_tcgen05_guardrail_trap_col_being_dealloced_not_returned_by_alloc,($__internal_1_$__cuda_sm10x_tcgen05_guardrail_trap_phase_invalid_during_alloc - $__internal_0_$__cuda_sm10x_tcgen05_guardrail_trap_col_being_dealloced_not_returned_by_alloc)
$__internal_0_$__cuda_sm10x_tcgen05_guardrail_trap_col_being_dealloced_not_returned_by_alloc:
[----:B------:R-:W-:Y:S05]  /*a530*/  BPT.TRAP 0x1 ;  /* 0x000000040000795c */ /* 0x000fea0000300000 */
[----:B------:R-:W-:-:S04]  /*a540*/  HFMA2 R3, -RZ, RZ, 0, 0 ;  /* 0x00000000ff037431 */ /* 0x000fc800000001ff */
[----:B------:R-:W-:Y:S05]  /*a550*/  RET.REL.NODEC R2 `(_ZN7cutlass13device_kernelINS_4gemm6kernel13GemmUniversalIN4cute5tupleIJiiiiEEENS1_10collective13CollectiveMmaINS1_35MainloopSm100TmaUmmaWarpSpecializedILi41ELi2ELi4ENS5_IJNS4_1CILi2EEENSA_ILi4EEENSA_ILi1EEEEEEEENS5_IJNSA_ILi256EEENSA_ILi64EEENSA_ILi32EEEEEEaNS5_IJlSD_lEEEaSK_NS4_8TiledMMAINS4_8MMA_AtomIJNS4_21SM100_MMA_S8_2x1SM_SSIaaiLi256ELi64ELNS4_4UMMA5MajorE0ELSP_0ELNSO_8SaturateE0EEEEEENS4_6LayoutINS5_IJSD_SD_SD_EEENS5_IJNSA_ILi0EEESV_SV_EEEEENS5_IJNS4_10UnderscoreESY_SY_EEEEENS4_28SM100_TMA_2SM_LOAD_MULTICASTENS4_14ComposedLayoutINS4_7SwizzleILi1ELi4ELi3EEENS4_18smem_ptr_flag_bitsILi8EEENST_INS5_IJNSA_ILi8EEESI_EEENS5_IJSI_SD_EEEEEEEvNS4_8identityENS4_18SM100_TMA_2SM_LOADES1B_vS1C_EENS_8epilogue10collective18CollectiveEpilogueINS1F_23Sm100TmaWarpSpecializedILi1ELi1ELi64ELb0ELb0EEEJNS5_IJNSA_ILi128EEESH_SI_EEENS5_IJNST_IS1K_SD_EENST_ISH_SD_EEEEEaSK_aSK_NS1F_6fusion15FusionCallbacksIS1J_NS1P_17LinearCombinationIaiaiLNS_15FloatRoundStyleE2EEES1L_S1O_JEEENS4_5SM1004TMEM4LOAD26SM100_TMEM_LOAD_32dp32b64xENS4_13SM90_TMA_LOADENS12_INS13_ILi2ELi4ELi3EEES16_NST_INS5_IJS17_SH_EEENS5_IJSH_SD_EEEEEEENS4_39AutoVectorizingCopyWithAssumedAlignmentILi128EEENS4_14SM90_TMA_STOREES24_S26_S26_EEEvvEEEEvNT_6ParamsE) ;  /* 0xffffff5802a87950 */ /* 0x000fea0003c3ffff */
        .weak           $__internal_1_$__cuda_sm10x_tcgen05_guardrail_trap_phase_invalid_during_alloc
        .type           $__internal_1_$__cuda_sm10x_tcgen05_guardrail_trap_phase_invalid_during_alloc,@function
        .size           $__internal_1_$__cuda_sm10x_tcgen05_guardrail_trap_phase_invalid_during_alloc,($__internal_2_$__cuda_sm10x_tcgen05_guardrail_trap_unallocated_columns_being_dealloced - $__internal_1_$__cuda_sm10x_tcgen05_guardrail_trap_phase_invalid_during_alloc)
$__internal_1_$__cuda_sm10x_tcgen05_guardrail_trap_phase_invalid_during_alloc:
[----:B------:R-:W-:Y:S05]  /*a560*/  BPT.TRAP 0x1 ;  /* 0x000000040000795c */ /* 0x000fea0000300000 */
[----:B------:R-:W-:-:S04]  /*a570*/  MOV R5, 0x0 ;  /* 0x0000000000057802 */ /* 0x000fc80000000f00 */
[----:B------:R-:W-:Y:S05]  /*a580*/  RET.REL.NODEC R4 `(_ZN7cutlass13device_kernelINS_4gemm6kernel13GemmUniversalIN4cute5tupleIJiiiiEEENS1_10collective13CollectiveMmaINS1_35MainloopSm100TmaUmmaWarpSpecializedILi41ELi2ELi4ENS5_IJNS4_1CILi2EEENSA_ILi4EEENSA_ILi1EEEEEEEENS5_IJNSA_ILi256EEENSA_ILi64EEENSA_ILi32EEEEEEaNS5_IJlSD_lEEEaSK_NS4_8TiledMMAINS4_8MMA_AtomIJNS4_21SM100_MMA_S8_2x1SM_SSIaaiLi256ELi64ELNS4_4UMMA5MajorE0ELSP_0ELNSO_8SaturateE0EEEEEENS4_6LayoutINS5_IJSD_SD_SD_EEENS5_IJNSA_ILi0EEESV_SV_EEEEENS5_IJNS4_10UnderscoreESY_SY_EEEEENS4_28SM100_TMA_2SM_LOAD_MULTICASTENS4_14ComposedLayoutINS4_7SwizzleILi1ELi4ELi3EEENS4_18smem_ptr_flag_bitsILi8EEENST_INS5_IJNSA_ILi8EEESI_EEENS5_IJSI_SD_EEEEEEEvNS4_8identityENS4_18SM100_TMA_2SM_LOADES1B_vS1C_EENS_8epilogue10collective18CollectiveEpilogueINS1F_23Sm100TmaWarpSpecializedILi1ELi1ELi64ELb0ELb0EEEJNS5_IJNSA_ILi128EEESH_SI_EEENS5_IJNST_IS1K_SD_EENST_ISH_SD_EEEEEaSK_aSK_NS1F_6fusion15FusionCallbacksIS1J_NS1P_17LinearCombinationIaiaiLNS_15FloatRoundStyleE2EEES1L_S1O_JEEENS4_5SM1004TMEM4LOAD26SM100_TMEM_LOAD_32dp32b64xENS4_13SM90_TMA_LOADENS12_INS13_ILi2ELi4ELi3EEES16_NST_INS5_IJS17_SH_EEENS5_IJSH_SD_EEEEEEENS4_39AutoVectorizingCopyWithAssumedAlignmentILi128EEENS4_14SM90_TMA_STOREES24_S26_S26_EEEvvEEEEvNT_6ParamsE) ;  /* 0xffffff58049c7950 */ /* 0x000fea0003c3ffff */
        .weak           $__internal_2_$__cuda_sm10x_tcgen05_guardrail_trap_unallocated_columns_being_dealloced
        .type           $__internal_2_$__cuda_sm10x_tcgen05_guardrail_trap_unallocated_columns_being_dealloced,@function
        .size           $__internal_2_$__cuda_sm10x_tcgen05_guardrail_trap_unallocated_columns_being_dealloced,(.L_x_261 - $__internal_2_$__cuda_sm10x_tcgen05_guardrail_trap_unallocated_columns_being_dealloced)
$__internal_2_$__cuda_sm10x_tcgen05_guardrail_trap_unallocated_columns_being_dealloced:
[----:B------:R-:W-:Y:S05]  /*a590*/  BPT.TRAP 0x1 ;  /* 0x000000040000795c */ /* 0x000fea0000300000 */
[----:B------:R-:W-:-:S04]  /*a5a0*/  HFMA2 R3, -RZ, RZ, 0, 0 ;  /* 0x00000000ff037431 */ /* 0x000fc800000001ff */
[----:B------:R-:W-:Y:S05]  /*a5b0*/  RET.REL.NODEC R2 `(_ZN7cutlass13device_kernelINS_4gemm6kernel13GemmUniversalIN4cute5tupleIJiiiiEEENS1_10collective13CollectiveMmaINS1_35MainloopSm100TmaUmmaWarpSpecializedILi41ELi2ELi4ENS5_IJNS4_1CILi2EEENSA_ILi4EEENSA_ILi1EEEEEEEENS5_IJNSA_ILi256EEENSA_ILi64EEENSA_ILi32EEEEEEaNS5_IJlSD_lEEEaSK_NS4_8TiledMMAINS4_8MMA_AtomIJNS4_21SM100_MMA_S8_2x1SM_SSIaaiLi256ELi64ELNS4_4UMMA5MajorE0ELSP_0ELNSO_8SaturateE0EEEEEENS4_6LayoutINS5_IJSD_SD_SD_EEENS5_IJNSA_ILi0EEESV_SV_EEEEENS5_IJNS4_10UnderscoreESY_SY_EEEEENS4_28SM100_TMA_2SM_LOAD_MULTICASTENS4_14ComposedLayoutINS4_7SwizzleILi1ELi4ELi3EEENS4_18smem_ptr_flag_bitsILi8EEENST_INS5_IJNSA_ILi8EEESI_EEENS5_IJSI_SD_EEEEEEEvNS4_8identityENS4_18SM100_TMA_2SM_LOADES1B_vS1C_EENS_8epilogue10collective18CollectiveEpilogueINS1F_23Sm100TmaWarpSpecializedILi1ELi1ELi64ELb0ELb0EEEJNS5_IJNSA_ILi128EEESH_SI_EEENS5_IJNST_IS1K_SD_EENST_ISH_SD_EEEEEaSK_aSK_NS1F_6fusion15FusionCallbacksIS1J_NS1P_17LinearCombinationIaiaiLNS_15FloatRoundStyleE2EEES1L_S1O_JEEENS4_5SM1004TMEM4LOAD26SM100_TMEM_LOAD_32dp32b64xENS4_13SM90_TMA_LOADENS12_INS13_ILi2ELi4ELi3EEES16_NST_INS5_IJS17_SH_EEENS5_IJSH_SD_EEEEEEENS4_39AutoVectorizingCopyWithAssumedAlignmentILi128EEENS4_14SM90_TMA_STOREES24_S26_S26_EEEvvEEEEvNT_6ParamsE) ;  /* 0xffffff5802907950 */ /* 0x000fea0003c3ffff */
.L_x_260:
[----:B------:R-:W-:-:S00]  /*a5c0*/  BRA `(.L_x_260) ;  /* 0xfffffffc00fc7947 */ /* 0x000fc0000383ffff */
[----:B------:R-:W-:-:S00]  /*a5d0*/  NOP ;  /* 0x0000000000007918 */ /* 0x000fc00000000000 */
        /* <DEDUP_REMOVED lines=10> */
.L_x_261:


//--------------------- .nv.global.init           --------------------------
	.section	.nv.global.init,"aw",@progbits
.nv.global.init:
	.type		$str$27,@object
	.size		$str$27,($str$28 - $str$27)
$str$27:
        /*0000*/ 	.byte	0x28, 0x61, 0x64, 0x64, 0x72, 0x65, 0x73, 0x73, 0x20, 0x26, 0x20, 0x6d, 0x61, 0x73, 0x6b, 0x29
        /*0010*/ 	.byte	0x20, 0x3d, 0x3d, 0x20, 0x30, 0x00
	.type		$str$28,@object
	.size		$str$28,($str$26 - $str$28)
$str$28:
        /*0016*/ 	.byte	0x2f, 0x74, 0x6d, 0x70, 0x2f, 0x63, 0x75, 0x74, 0x6c, 0x61, 0x73, 0x73, 0x5f, 0x73, 0x77, 0x65
        /*0026*/ 	.byte	0x65, 0x70, 0x5f, 0x73, 0x72, 0x63, 0x2f, 0x69, 0x6e, 0x63, 0x6c, 0x75, 0x64, 0x65, 0x2f, 0x63
        /*0036*/ 	.byte	0x75, 0x74, 0x65, 0x2f, 0x70, 0x6f, 0x69, 0x6e, 0x74, 0x65, 0x72, 0x5f, 0x66, 0x6c, 0x61, 0x67
        /*0046*/ 	.byte	0x67, 0x65, 0x64, 0x2e, 0x68, 0x70, 0x70, 0x00
	.type		$str$26,@object
	.size		$str$26,($str$25 - $str$26)
$str$26:
        /*004e*/ 	.byte	0x2f, 0x74, 0x6d, 0x70, 0x2f, 0x63, 0x75, 0x74, 0x6c, 0x61, 0x73, 0x73, 0x5f, 0x73, 0x77, 0x65
        /*005e*/ 	.byte	0x65, 0x70, 0x5f, 0x73, 0x72, 0x63, 0x2f, 0x69, 0x6e, 0x63, 0x6c, 0x75, 0x64, 0x65, 0x2f, 0x63
        /*006e*/ 	.byte	0x75, 0x74, 0x65, 0x2f, 0x61, 0x74, 0x6f, 0x6d, 0x2f, 0x63, 0x6f, 0x70, 0x79, 0x5f, 0x74, 0x72
        /*007e*/ 	.byte	0x61, 0x69, 0x74, 0x73, 0x5f, 0x73, 0x6d, 0x31, 0x30, 0x30, 0x2e, 0x68, 0x70, 0x70, 0x00
	.type		$str$25,@object
	.size		$str$25,(__unnamed_1 - $str$25)
$str$25:
        /*008d*/ 	.byte	0x28, 0x28, 0x75, 0x69, 0x6e, 0x74, 0x33, 0x32, 0x5f, 0x74, 0x28, 0x74, 0x68, 0x72, 0x65, 0x61
        /*009d*/ 	.byte	0x64, 0x49, 0x64, 0x78, 0x2e, 0x78, 0x29, 0x20, 0x2f, 0x20, 0x33, 0x32, 0x29, 0x20, 0x25, 0x20
        /*00ad*/ 	.byte	0x34, 0x29, 0x20, 0x3d, 0x3d, 0x20, 0x28, 0x28, 0x28, 0x74, 0x6d, 0x65, 0x6d, 0x5f, 0x61, 0x64
        /*00bd*/ 	.byte	0x64, 0x72, 0x20, 0x3e, 0x3e, 0x20, 0x31, 0x36, 0x29, 0x20, 0x2f, 0x20, 0x33, 0x32, 0x29, 0x20
        /*00cd*/ 	.byte	0x25, 0x20, 0x34, 0x29, 0x00
	.type		__unnamed_1,@object
	.size		__unnamed_1,(__unnamed_2 - __unnamed_1)
__unnamed_1:
        /*00d2*/ 	.byte	0x61, 0x75, 0x74, 0x6f, 0x20, 0x63, 0x75, 0x74, 0x65, 0x3a, 0x3a, 0x61, 0x73, 0x5f, 0x70, 0x6f
        /* <DEDUP_REMOVED lines=24> */
        /*0262*/ 	.byte	0x5d, 0x00
	.type		__unnamed_2,@object
	.size		__unnamed_2,(.L_2 - __unnamed_2)
__unnamed_2:
        /* <DEDUP_REMOVED lines=42> */
        /*0504*/ 	.byte	0x43, 0x3c, 0x30, 0x3e, 0x3e, 0x3e, 0x3e, 0x5d, 0x00
.L_2:


//--------------------- .nv.shared._ZN7cutlass13device_kernelINS_4gemm6kernel13GemmUniversalIN4cute5tupleIJiiiiEEENS1_10collective13CollectiveMmaINS1_35MainloopSm100TmaUmmaWarpSpecializedILi41ELi2ELi4ENS5_IJNS4_1CILi2EEENSA_ILi4EEENSA_ILi1EEEEEEEENS5_IJNSA_ILi256EEENSA_ILi64EEENSA_ILi32EEEEEEaNS5_IJlSD_lEEEaSK_NS4_8TiledMMAINS4_8MMA_AtomIJNS4_21SM100_MMA_S8_2x1SM_SSIaaiLi256ELi64ELNS4_4UMMA5MajorE0ELSP_0ELNSO_8SaturateE0EEEEEENS4_6LayoutINS5_IJSD_SD_SD_EEENS5_IJNSA_ILi0EEESV_SV_EEEEENS5_IJNS4_10UnderscoreESY_SY_EEEEENS4_28SM100_TMA_2SM_LOAD_MULTICASTENS4_14ComposedLayoutINS4_7SwizzleILi1ELi4ELi3EEENS4_18smem_ptr_flag_bitsILi8EEENST_INS5_IJNSA_ILi8EEESI_EEENS5_IJSI_SD_EEEEEEEvNS4_8identityENS4_18SM100_TMA_2SM_LOADES1B_vS1C_EENS_8epilogue10collective18CollectiveEpilogueINS1F_23Sm100TmaWarpSpecializedILi1ELi1ELi64ELb0ELb0EEEJNS5_IJNSA_ILi128EEESH_SI_EEENS5_IJNST_IS1K_SD_EENST_ISH_SD_EEEEEaSK_aSK_NS1F_6fusion15FusionCallbacksIS1J_NS1P_17LinearCombinationIaiaiLNS_15FloatRoundStyleE2EEES1L_S1O_JEEENS4_5SM1004TMEM4LOAD26SM100_TMEM_LOAD_32dp32b64xENS4_13SM90_TMA_LOADENS12_INS13_ILi2ELi4ELi3EEES16_NST_INS5_IJS17_SH_EEENS5_IJSH_SD_EEEEEEENS4_39AutoVectorizingCopyWithAssumedAlignmentILi128EEENS4_14SM90_TMA_STOREES24_S26_S26_EEEvvEEEEvNT_6ParamsE --------------------------
	.section	.nv.shared._ZN7cutlass13device_kernelINS_4gemm6kernel13GemmUniversalIN4cute5tupleIJiiiiEEENS1_10collective13CollectiveMmaINS1_35MainloopSm100TmaUmmaWarpSpecializedILi41ELi2ELi4ENS5_IJNS4_1CILi2EEENSA_ILi4EEENSA_ILi1EEEEEEEENS5_IJNSA_ILi256EEENSA_ILi64EEENSA_ILi32EEEEEEaNS5_IJlSD_lEEEaSK_NS4_8TiledMMAINS4_8MMA_AtomIJNS4_21SM100_MMA_S8_2x1SM_SSIaaiLi256ELi64ELNS4_4UMMA5MajorE0ELSP_0ELNSO_8SaturateE0EEEEEENS4_6LayoutINS5_IJSD_SD_SD_EEENS5_IJNSA_ILi0EEESV_SV_EEEEENS5_IJNS4_10UnderscoreESY_SY_EEEEENS4_28SM100_TMA_2SM_LOAD_MULTICASTENS4_14ComposedLayoutINS4_7SwizzleILi1ELi4ELi3EEENS4_18smem_ptr_flag_bitsILi8EEENST_INS5_IJNSA_ILi8EEESI_EEENS5_IJSI_SD_EEEEEEEvNS4_8identityENS4_18SM100_TMA_2SM_LOADES1B_vS1C_EENS_8epilogue10collective18CollectiveEpilogueINS1F_23Sm100TmaWarpSpecializedILi1ELi1ELi64ELb0ELb0EEEJNS5_IJNSA_ILi128EEESH_SI_EEENS5_IJNST_IS1K_SD_EENST_ISH_SD_EEEEEaSK_aSK_NS1F_6fusion15FusionCallbacksIS1J_NS1P_17LinearCombinationIaiaiLNS_15FloatRoundStyleE2EEES1L_S1O_JEEENS4_5SM1004TMEM4LOAD26SM100_TMEM_LOAD_32dp32b64xENS4_13SM90_TMA_LOADENS12_INS13_ILi2ELi4ELi3EEES16_NST_INS5_IJS17_SH_EEENS5_IJSH_SD_EEEEEEENS4_39AutoVectorizingCopyWithAssumedAlignmentILi128EEENS4_14SM90_TMA_STOREES24_S26_S26_EEEvvEEEEvNT_6ParamsE,"aw",@nobits
	.sectionflags	@""
	.align	16
	.zero		1024


//--------------------- .nv.shared.reserved.0     --------------------------
	.section	.nv.shared.reserved.0,"aw",@nobits
	.weak		__nv_reservedSMEM_offset_0_alias
	.size		__nv_reservedSMEM_offset_0_alias, 0, 64
	.other		__nv_reservedSMEM_offset_0_alias,@"STO_CUDA_RESERVED_SHARED STV_DEFAULT"
__nv_reservedSMEM_offset_0_alias:
	.zero		0
.nv.shared.reserved.0:
	.zero		64
	.weak		__nv_reservedSMEM_tcgen05_partition
	.type		__nv_reservedSMEM_tcgen05_partition,@object
	.size		__nv_reservedSMEM_tcgen05_partition,(.L_0 - __nv_reservedSMEM_tcgen05_partition)
__nv_reservedSMEM_tcgen05_partition:
	.zero		32
.L_0:


//--------------------- .nv.global                --------------------------
	.section	.nv.global,"aw",@nobits
.nv.global:
	.type		_ZN40_INTERNAL_cf8d5ab8_4_k_cu_cf06f33c_326514cute1_E,@object
	.size		_ZN40_INTERNAL_cf8d5ab8_4_k_cu_cf06f33c_326514cute1_E,(_ZN40_INTERNAL_cf8d5ab8_4_k_cu_cf06f33c_326514cuda3std3__45__cpo6cbeginE - _ZN40_INTERNAL_cf8d5ab8_4_k_cu_cf06f33c_326514cute1_E)
_ZN40_INTERNAL_cf8d5ab8_4_k_cu_cf06f33c_326514cute1_E:
	.zero		1
	.type		_ZN40_INTERNAL_cf8d5ab8_4_k_cu_cf06f33c_326514cuda3std3__45__cpo6cbeginE,@object
	.size		_ZN40_INTERNAL_cf8d5ab8_4_k_cu_cf06f33c_326514cuda3std3__45__cpo6cbeginE,(_ZN40_INTERNAL_cf8d5ab8_4_k_cu_cf06f33c_326514cuda3std3__48in_placeE - _ZN40_INTERNAL_cf8d5ab8_4_k_cu_cf06f33c_326514cuda3std3__45__cpo6cbeginE)
_ZN40_INTERNAL_cf8d5ab8_4_k_cu_cf06f33c_326514cuda3std3__45__cpo6cbeginE:
	.zero		1
	.type		_ZN40_INTERNAL_cf8d5ab8_4_k_cu_cf06f33c_326514cuda3std3__48in_placeE,@object
	.size		_ZN40_INTERNAL_cf8d5ab8_4_k_cu_cf06f33c_326514cuda3std3__48in_placeE,(_ZN40_INTERNAL_cf8d5ab8_4_k_cu_cf06f33c_326514cuda3std6ranges3__45__cpo9iter_moveE - _ZN40_INTERNAL_cf8d5ab8_4_k_cu_cf06f33c_326514cuda3std3__48in_placeE)
_ZN40_INTERNAL_cf8d5ab8_4_k_cu_cf06f33c_326514cuda3std3__48in_placeE:
	.zero		1
	.type		_ZN40_INTERNAL_cf8d5ab8_4_k_cu_cf06f33c_326514cuda3std6ranges3__45__cpo9iter_moveE,@object
	.size		_ZN40_INTERNAL_cf8d5ab8_4_k_cu_cf06f33c_326514cuda3std6ranges3__45__cpo9iter_moveE,(_ZN40_INTERNAL_cf8d5ab8_4_k_cu_cf06f33c_326514cuda3std3__45__cpo5beginE - _ZN40_INTERNAL_cf8d5ab8_4_k_cu_cf06f33c_326514cuda3std6ranges3__45__cpo9iter_moveE)
_ZN40_INTERNAL_cf8d5ab8_4_k_cu_cf06f33c_326514cuda3std6ranges3__45__cpo9iter_moveE:
	.zero		1
	.type		_ZN40_INTERNAL_cf8d5ab8_4_k_cu_cf06f33c_326514cuda3std3__45__cpo5beginE,@object
	.size		_ZN40_INTERNAL_cf8d5ab8_4_k_cu_cf06f33c_326514cuda3std3__45__cpo5beginE,(_ZN40_INTERNAL_cf8d5ab8_4_k_cu_cf06f33c_326514cuda3std3__442_GLOBAL__N__cf8d5ab8_4_k_cu_cf06f33c_326516ignoreE - _ZN40_INTERNAL_cf8d5ab8_4_k_cu_cf06f33c_326514cuda3std3__45__cpo5beginE)
_ZN40_INTERNAL_cf8d5ab8_4_k_cu_cf06f33c_326514cuda3std3__45__cpo5beginE:
	.zero		1
	.type		_ZN40_INTERNAL_cf8d5ab8_4_k_cu_cf06f33c_326514cuda3std3__442_GLOBAL__N__cf8d5ab8_4_k_cu_cf06f33c_326516ignoreE,@object
	.size		_ZN40_INTERNAL_cf8d5ab8_4_k_cu_cf06f33c_326514cuda3std3__442_GLOBAL__N__cf8d5ab8_4_k_cu_cf06f33c_326516ignoreE,(_ZN40_INTERNAL_cf8d5ab8_4_k_cu_cf06f33c_326514cute7productE - _ZN40_INTERNAL_cf8d5ab8_4_k_cu_cf06f33c_326514cuda3std3__442_GLOBAL__N__cf8d5ab8_4_k_cu_cf06f33c_326516ignoreE)
_ZN40_INTERNAL_cf8d5ab8_4_k_cu_cf06f33c_326514cuda3std3__442_GLOBAL__N__cf8d5ab8_4_k_cu_cf06f33c_326516ignoreE:
	.zero		1
	.type		_ZN40_INTERNAL_cf8d5ab8_4_k_cu_cf06f33c_326514cute7productE,@object
	.size		_ZN40_INTERNAL_cf8d5ab8_4_k_cu_cf06f33c_326514cute7productE,(_ZN40_INTERNAL_cf8d5ab8_4_k_cu_cf06f33c_326514cuda3std3__45__cpo3endE - _ZN40_INTERNAL_cf8d5ab8_4_k_cu_cf06f33c_326514cute7productE)
_ZN40_INTERNAL_cf8d5ab8_4_k_cu_cf06f33c_326514cute7productE:
	.zero		1
	.type		_ZN40_INTERNAL_cf8d5ab8_4_k_cu_cf06f33c_326514cuda3std3__45__cpo3endE,@object
	.size		_ZN40_INTERNAL_cf8d5ab8_4_k_cu_cf06f33c_326514cuda3std3__45__cpo3endE,(_ZN40_INTERNAL_cf8d5ab8_4_k_cu_cf06f33c_326514cuda3std3__419piecewise_constructE - _ZN40_INTERNAL_cf8d5ab8_4_k_cu_cf06f33c_326514cuda3std3__45__cpo3endE)
_ZN40_INTERNAL_cf8d5ab8_4_k_cu_cf06f33c_326514cuda3std3__45__cpo3endE:
	.zero		1
	.type		_ZN40_INTERNAL_cf8d5ab8_4_k_cu_cf06f33c_326514cuda3std3__419piecewise_constructE,@object
	.size		_ZN40_INTERNAL_cf8d5ab8_4_k_cu_cf06f33c_326514cuda3std3__419piecewise_constructE,(_ZN40_INTERNAL_cf8d5ab8_4_k_cu_cf06f33c_326514cuda3std3__45__cpo4cendE - _ZN40_INTERNAL_cf8d5ab8_4_k_cu_cf06f33c_326514cuda3std3__419piecewise_constructE)
_ZN40_INTERNAL_cf8d5ab8_4_k_cu_cf06f33c_326514cuda3std3__419piecewise_constructE:
	.zero		1
	.type		_ZN40_INTERNAL_cf8d5ab8_4_k_cu_cf06f33c_326514cuda3std3__45__cpo4cendE,@object
	.size		_ZN40_INTERNAL_cf8d5ab8_4_k_cu_cf06f33c_326514cuda3std3__45__cpo4cendE,(_ZN40_INTERNAL_cf8d5ab8_4_k_cu_cf06f33c_326514cuda3std6ranges3__45__cpo4swapE - _ZN40_INTERNAL_cf8d5ab8_4_k_cu_cf06f33c_326514cuda3std3__45__cpo4cendE)
_ZN40_INTERNAL_cf8d5ab8_4_k_cu_cf06f33c_326514cuda3std3__45__cpo4cendE:
	.zero		1
	.type		_ZN40_INTERNAL_cf8d5ab8_4_k_cu_cf06f33c_326514cuda3std6ranges3__45__cpo4swapE,@object
	.size		_ZN40_INTERNAL_cf8d5ab8_4_k_cu_cf06f33c_326514cuda3std6ranges3__45__cpo4swapE,(.L_10 - _ZN40_INTERNAL_cf8d5ab8_4_k_cu_cf06f33c_326514cuda3std6ranges3__45__cpo4swapE)
_ZN40_INTERNAL_cf8d5ab8_4_k_cu_cf06f33c_326514cuda3std6ranges3__45__cpo4swapE:
	.zero		1
.L_10:


//--------------------- .nv.constant0._ZN7cutlass13device_kernelINS_4gemm6kernel13GemmUniversalIN4cute5tupleIJiiiiEEENS1_10collective13CollectiveMmaINS1_35MainloopSm100TmaUmmaWarpSpecializedILi41ELi2ELi4ENS5_IJNS4_1CILi2EEENSA_ILi4EEENSA_ILi1EEEEEEEENS5_IJNSA_ILi256EEENSA_ILi64EEENSA_ILi32EEEEEEaNS5_IJlSD_lEEEaSK_NS4_8TiledMMAINS4_8MMA_AtomIJNS4_21SM100_MMA_S8_2x1SM_SSIaaiLi256ELi64ELNS4_4UMMA5MajorE0ELSP_0ELNSO_8SaturateE0EEEEEENS4_6LayoutINS5_IJSD_SD_SD_EEENS5_IJNSA_ILi0EEESV_SV_EEEEENS5_IJNS4_10UnderscoreESY_SY_EEEEENS4_28SM100_TMA_2SM_LOAD_MULTICASTENS4_14ComposedLayoutINS4_7SwizzleILi1ELi4ELi3EEENS4_18smem_ptr_flag_bitsILi8EEENST_INS5_IJNSA_ILi8EEESI_EEENS5_IJSI_SD_EEEEEEEvNS4_8identityENS4_18SM100_TMA_2SM_LOADES1B_vS1C_EENS_8epilogue10collective18CollectiveEpilogueINS1F_23Sm100TmaWarpSpecializedILi1ELi1ELi64ELb0ELb0EEEJNS5_IJNSA_ILi128EEESH_SI_EEENS5_IJNST_IS1K_SD_EENST_ISH_SD_EEEEEaSK_aSK_NS1F_6fusion15FusionCallbacksIS1J_NS1P_17LinearCombinationIaiaiLNS_15FloatRoundStyleE2EEES1L_S1O_JEEENS4_5SM1004TMEM4LOAD26SM100_TMEM_LOAD_32dp32b64xENS4_13SM90_TMA_LOADENS12_INS13_ILi2ELi4ELi3EEES16_NST_INS5_IJS17_SH_EEENS5_IJSH_SD_EEEEEEENS4_39AutoVectorizingCopyWithAssumedAlignmentILi128EEENS4_14SM90_TMA_STOREES24_S26_S26_EEEvvEEEEvNT_6ParamsE --------------------------
	.section	.nv.constant0._ZN7cutlass13device_kernelINS_4gemm6kernel13GemmUniversalIN4cute5tupleIJiiiiEEENS1_10collective13CollectiveMmaINS1_35MainloopSm100TmaUmmaWarpSpecializedILi41ELi2ELi4ENS5_IJNS4_1CILi2EEENSA_ILi4EEENSA_ILi1EEEEEEEENS5_IJNSA_ILi256EEENSA_ILi64EEENSA_ILi32EEEEEEaNS5_IJlSD_lEEEaSK_NS4_8TiledMMAINS4_8MMA_AtomIJNS4_21SM100_MMA_S8_2x1SM_SSIaaiLi256ELi64ELNS4_4UMMA5MajorE0ELSP_0ELNSO_8SaturateE0EEEEEENS4_6LayoutINS5_IJSD_SD_SD_EEENS5_IJNSA_ILi0EEESV_SV_EEEEENS5_IJNS4_10UnderscoreESY_SY_EEEEENS4_28SM100_TMA_2SM_LOAD_MULTICASTENS4_14ComposedLayoutINS4_7SwizzleILi1ELi4ELi3EEENS4_18smem_ptr_flag_bitsILi8EEENST_INS5_IJNSA_ILi8EEESI_EEENS5_IJSI_SD_EEEEEEEvNS4_8identityENS4_18SM100_TMA_2SM_LOADES1B_vS1C_EENS_8epilogue10collective18CollectiveEpilogueINS1F_23Sm100TmaWarpSpecializedILi1ELi1ELi64ELb0ELb0EEEJNS5_IJNSA_ILi128EEESH_SI_EEENS5_IJNST_IS1K_SD_EENST_ISH_SD_EEEEEaSK_aSK_NS1F_6fusion15FusionCallbacksIS1J_NS1P_17LinearCombinationIaiaiLNS_15FloatRoundStyleE2EEES1L_S1O_JEEENS4_5SM1004TMEM4LOAD26SM100_TMEM_LOAD_32dp32b64xENS4_13SM90_TMA_LOADENS12_INS13_ILi2ELi4ELi3EEES16_NST_INS5_IJS17_SH_EEENS5_IJSH_SD_EEEEEEENS4_39AutoVectorizingCopyWithAssumedAlignmentILi128EEENS4_14SM90_TMA_STOREES24_S26_S26_EEEvvEEEEvNT_6ParamsE,"a",@progbits
	.sectionflags	@""
	.align	4
.nv.constant0._ZN7cutlass13device_kernelINS_4gemm6kernel13GemmUniversalIN4cute5tupleIJiiiiEEENS1_10collective13CollectiveMmaINS1_35MainloopSm100TmaUmmaWarpSpecializedILi41ELi2ELi4ENS5_IJNS4_1CILi2EEENSA_ILi4EEENSA_ILi1EEEEEEEENS5_IJNSA_ILi256EEENSA_ILi64EEENSA_ILi32EEEEEEaNS5_IJlSD_lEEEaSK_NS4_8TiledMMAINS4_8MMA_AtomIJNS4_21SM100_MMA_S8_2x1SM_SSIaaiLi256ELi64ELNS4_4UMMA5MajorE0ELSP_0ELNSO_8SaturateE0EEEEEENS4_6LayoutINS5_IJSD_SD_SD_EEENS5_IJNSA_ILi0EEESV_SV_EEEEENS5_IJNS4_10UnderscoreESY_SY_EEEEENS4_28SM100_TMA_2SM_LOAD_MULTICASTENS4_14ComposedLayoutINS4_7SwizzleILi1ELi4ELi3EEENS4_18smem_ptr_flag_bitsILi8EEENST_INS5_IJNSA_ILi8EEESI_EEENS5_IJSI_SD_EEEEEEEvNS4_8identityENS4_18SM100_TMA_2SM_LOADES1B_vS1C_EENS_8epilogue10collective18CollectiveEpilogueINS1F_23Sm100TmaWarpSpecializedILi1ELi1ELi64ELb0ELb0EEEJNS5_IJNSA_ILi128EEESH_SI_EEENS5_IJNST_IS1K_SD_EENST_ISH_SD_EEEEEaSK_aSK_NS1F_6fusion15FusionCallbacksIS1J_NS1P_17LinearCombinationIaiaiLNS_15FloatRoundStyleE2EEES1L_S1O_JEEENS4_5SM1004TMEM4LOAD26SM100_TMEM_LOAD_32dp32b64xENS4_13SM90_TMA_LOADENS12_INS13_ILi2ELi4ELi3EEES16_NST_INS5_IJS17_SH_EEENS5_IJSH_SD_EEEEEEENS4_39AutoVectorizingCopyWithAssumedAlignmentILi128EEENS4_14SM90_TMA_STOREES24_S26_S26_EEEvvEEEEvNT_6ParamsE:
	.zero		2944


//--------------------- SYMBOLS --------------------------

	.type		.nv.reservedSmem.offset0,@object
	.size		.nv.reservedSmem.offset0,0x4
	.type		.nv.reservedSmem.cap,@object
	.size		.nv.reservedSmem.cap,0x4
	.type		__assertfail,@function
